	.target	sm_90a

	.elftype	@"ET_EXEC"


//--------------------- .note.nv.tkinfo           --------------------------
	.section	.note.nv.tkinfo,"",@"SHT_NOTE"
	.sectionflags	@"SHF_NOTE_NV_TKINFO"
	.tkinfo
        /*0018*/ 	.word	0x00000002
        /*0030*/ 	.string	""
        /*0030*/ 	.string	"ptxas"
        /*0030*/ 	.string	"Cuda compilation tools, release 13.0, V13.0.88"
        /*0030*/ 	.string	"Build cuda_13.0.r13.0/compiler.36424714_0"
        /*0030*/ 	.string	"-arch sm_90a -m 64 "



//--------------------- .note.nv.cuinfo           --------------------------
	.section	.note.nv.cuinfo,"",@"SHT_NOTE"
	.sectionflags	@"SHF_NOTE_NV_CUINFO"
        /*0018*/ 	.short	0x0002
        /*001a*/ 	.short	0x005a
        /*001c*/ 	.short	0x0082
	.zero		2


//--------------------- .nv.info                  --------------------------
	.section	.nv.info,"",@"SHT_CUDA_INFO"
	.align	4


	//----- nvinfo : EIATTR_REGCOUNT
	.align		4
        /*0000*/ 	.byte	0x04, 0x2f
        /*0002*/ 	.short	(.L_12 - .L_11)
	.align		4
.L_11:
        /*0004*/ 	.word	index@(_ZN7cutlass13device_kernelINS_4conv6kernel13ConvUniversalINS1_16ConvProblemShapeILNS1_8OperatorE2ELi2EEENS1_10collective14CollectiveConvINS1_46MainloopSm90TmaGmmaWarpSpecializedImplicitGemmILS5_2ELi18ELi2EN4cute5tupleIJNSA_1CILi1EEESD_SD_EEENS1_36KernelImplicitTmaWarpSpecializedSm90ELi1EEENSB_IJNSC_ILi64EEENSB_IJNSC_ILi128EEEEEENSB_IJNSC_ILi32EEEEEEEEENS_10bfloat16_tESN_NSA_8TiledMMAINSA_8MMA_AtomIJNSA_4SM904GMMA28MMA_64x128x16_F32BF16BF16_SSILNSR_5MajorE1ELST_1ELNSR_7ScaleInE1ELSU_1EEEEEENSA_6LayoutISE_NSB_IJNSC_ILi0EEESY_SY_EEEEENSB_IJNSA_10UnderscoreES11_S11_EEEEENS7_6detail26Sm90ImplicitGemmTileTraitsINSA_13SM90_TMA_LOADENSA_14ComposedLayoutINSA_7SwizzleILi3ELi4ELi3EEENSA_18smem_ptr_flag_bitsILi16EEENSX_INSB_IJNSB_IJSH_SD_EEENSB_IJNSC_ILi8EEENSC_ILi4EEEEEENSB_IJSD_NSC_ILi18EEEEEEEEENSB_IJNSB_IJSD_SY_EEENSB_IJSH_NSC_ILi512EEEEEENSB_IJSY_NSC_ILi2048EEEEEEEEEEEEEvEENS15_INSA_20SM90_TMA_LOAD_IM2COLENS17_IS19_S1B_NSX_INSB_IJNSB_IJSH_NSC_ILi2EEEEEES1F_S1H_EEENSB_IJNSB_IJSD_S1M_EEES1L_NSB_IJSY_NSC_ILi4096EEEEEEEEEEEEEvEEEENS_8epilogue10collective6detail29Sm90TmaWarpSpecializedAdapterINS25_15DefaultEpilogueISN_NSB_IJlNSB_IJSD_llEEESY_EEES2A_NS24_6thread17LinearCombinationISN_Li1EffLNS2B_9ScaleType4KindE0ELNS_15FloatRoundStyleE2ESN_EENS_4gemm15EpilogueDefaultEEEEEvvEEEEvNT_6ParamsE)
        /*0008*/ 	.word	0x00000064


	//----- nvinfo : EIATTR_FRAME_SIZE
	.align		4
.L_12:
        /*000c*/ 	.byte	0x04, 0x11
        /*000e*/ 	.short	(.L_14 - .L_13)
	.align		4
.L_13:
        /*0010*/ 	.word	index@(_ZN7cutlass13device_kernelINS_4conv6kernel13ConvUniversalINS1_16ConvProblemShapeILNS1_8OperatorE2ELi2EEENS1_10collective14CollectiveConvINS1_46MainloopSm90TmaGmmaWarpSpecializedImplicitGemmILS5_2ELi18ELi2EN4cute5tupleIJNSA_1CILi1EEESD_SD_EEENS1_36KernelImplicitTmaWarpSpecializedSm90ELi1EEENSB_IJNSC_ILi64EEENSB_IJNSC_ILi128EEEEEENSB_IJNSC_ILi32EEEEEEEEENS_10bfloat16_tESN_NSA_8TiledMMAINSA_8MMA_AtomIJNSA_4SM904GMMA28MMA_64x128x16_F32BF16BF16_SSILNSR_5MajorE1ELST_1ELNSR_7ScaleInE1ELSU_1EEEEEENSA_6LayoutISE_NSB_IJNSC_ILi0EEESY_SY_EEEEENSB_IJNSA_10UnderscoreES11_S11_EEEEENS7_6detail26Sm90ImplicitGemmTileTraitsINSA_13SM90_TMA_LOADENSA_14ComposedLayoutINSA_7SwizzleILi3ELi4ELi3EEENSA_18smem_ptr_flag_bitsILi16EEENSX_INSB_IJNSB_IJSH_SD_EEENSB_IJNSC_ILi8EEENSC_ILi4EEEEEENSB_IJSD_NSC_ILi18EEEEEEEEENSB_IJNSB_IJSD_SY_EEENSB_IJSH_NSC_ILi512EEEEEENSB_IJSY_NSC_ILi2048EEEEEEEEEEEEEvEENS15_INSA_20SM90_TMA_LOAD_IM2COLENS17_IS19_S1B_NSX_INSB_IJNSB_IJSH_NSC_ILi2EEEEEES1F_S1H_EEENSB_IJNSB_IJSD_S1M_EEES1L_NSB_IJSY_NSC_ILi4096EEEEEEEEEEEEEvEEEENS_8epilogue10collective6detail29Sm90TmaWarpSpecializedAdapterINS25_15DefaultEpilogueISN_NSB_IJlNSB_IJSD_llEEESY_EEES2A_NS24_6thread17LinearCombinationISN_Li1EffLNS2B_9ScaleType4KindE0ELNS_15FloatRoundStyleE2ESN_EENS_4gemm15EpilogueDefaultEEEEEvvEEEEvNT_6ParamsE)
        /*0014*/ 	.word	0x00000000


	//----- nvinfo : EIATTR_MIN_STACK_SIZE
	.align		4
.L_14:
        /*0018*/ 	.byte	0x04, 0x12
        /*001a*/ 	.short	(.L_16 - .L_15)
	.align		4
.L_15:
        /*001c*/ 	.word	index@(_ZN7cutlass13device_kernelINS_4conv6kernel13ConvUniversalINS1_16ConvProblemShapeILNS1_8OperatorE2ELi2EEENS1_10collective14CollectiveConvINS1_46MainloopSm90TmaGmmaWarpSpecializedImplicitGemmILS5_2ELi18ELi2EN4cute5tupleIJNSA_1CILi1EEESD_SD_EEENS1_36KernelImplicitTmaWarpSpecializedSm90ELi1EEENSB_IJNSC_ILi64EEENSB_IJNSC_ILi128EEEEEENSB_IJNSC_ILi32EEEEEEEEENS_10bfloat16_tESN_NSA_8TiledMMAINSA_8MMA_AtomIJNSA_4SM904GMMA28MMA_64x128x16_F32BF16BF16_SSILNSR_5MajorE1ELST_1ELNSR_7ScaleInE1ELSU_1EEEEEENSA_6LayoutISE_NSB_IJNSC_ILi0EEESY_SY_EEEEENSB_IJNSA_10UnderscoreES11_S11_EEEEENS7_6detail26Sm90ImplicitGemmTileTraitsINSA_13SM90_TMA_LOADENSA_14ComposedLayoutINSA_7SwizzleILi3ELi4ELi3EEENSA_18smem_ptr_flag_bitsILi16EEENSX_INSB_IJNSB_IJSH_SD_EEENSB_IJNSC_ILi8EEENSC_ILi4EEEEEENSB_IJSD_NSC_ILi18EEEEEEEEENSB_IJNSB_IJSD_SY_EEENSB_IJSH_NSC_ILi512EEEEEENSB_IJSY_NSC_ILi2048EEEEEEEEEEEEEvEENS15_INSA_20SM90_TMA_LOAD_IM2COLENS17_IS19_S1B_NSX_INSB_IJNSB_IJSH_NSC_ILi2EEEEEES1F_S1H_EEENSB_IJNSB_IJSD_S1M_EEES1L_NSB_IJSY_NSC_ILi4096EEEEEEEEEEEEEvEEEENS_8epilogue10collective6detail29Sm90TmaWarpSpecializedAdapterINS25_15DefaultEpilogueISN_NSB_IJlNSB_IJSD_llEEESY_EEES2A_NS24_6thread17LinearCombinationISN_Li1EffLNS2B_9ScaleType4KindE0ELNS_15FloatRoundStyleE2ESN_EENS_4gemm15EpilogueDefaultEEEEEvvEEEEvNT_6ParamsE)
        /*0020*/ 	.word	0x00000000
.L_16:


//--------------------- .nv.compat                --------------------------
	.section	.nv.compat,"",@"SHT_CUDA_COMPAT_INFO"
	.align	4
        /*0000*/ 	.byte	0x02, 0x09, 0x01, 0x00, 0x02, 0x02, 0x04, 0x00, 0x02, 0x05, 0x05, 0x00, 0x03, 0x07, 0x01, 0x01
        /*0010*/ 	.byte	0x02, 0x03, 0x01, 0x00, 0x02, 0x06, 0x01, 0x00, 0x04, 0x0b, 0x08, 0x00, 0x00, 0x00, 0x00, 0x00
        /*0020*/ 	.byte	0x00, 0x00, 0x00, 0x00


//--------------------- .nv.info._ZN7cutlass13device_kernelINS_4conv6kernel13ConvUniversalINS1_16ConvProblemShapeILNS1_8OperatorE2ELi2EEENS1_10collective14CollectiveConvINS1_46MainloopSm90TmaGmmaWarpSpecializedImplicitGemmILS5_2ELi18ELi2EN4cute5tupleIJNSA_1CILi1EEESD_SD_EEENS1_36KernelImplicitTmaWarpSpecializedSm90ELi1EEENSB_IJNSC_ILi64EEENSB_IJNSC_ILi128EEEEEENSB_IJNSC_ILi32EEEEEEEEENS_10bfloat16_tESN_NSA_8TiledMMAINSA_8MMA_AtomIJNSA_4SM904GMMA28MMA_64x128x16_F32BF16BF16_SSILNSR_5MajorE1ELST_1ELNSR_7ScaleInE1ELSU_1EEEEEENSA_6LayoutISE_NSB_IJNSC_ILi0EEESY_SY_EEEEENSB_IJNSA_10UnderscoreES11_S11_EEEEENS7_6detail26Sm90ImplicitGemmTileTraitsINSA_13SM90_TMA_LOADENSA_14ComposedLayoutINSA_7SwizzleILi3ELi4ELi3EEENSA_18smem_ptr_flag_bitsILi16EEENSX_INSB_IJNSB_IJSH_SD_EEENSB_IJNSC_ILi8EEENSC_ILi4EEEEEENSB_IJSD_NSC_ILi18EEEEEEEEENSB_IJNSB_IJSD_SY_EEENSB_IJSH_NSC_ILi512EEEEEENSB_IJSY_NSC_ILi2048EEEEEEEEEEEEEvEENS15_INSA_20SM90_TMA_LOAD_IM2COLENS17_IS19_S1B_NSX_INSB_IJNSB_IJSH_NSC_ILi2EEEEEES1F_S1H_EEENSB_IJNSB_IJSD_S1M_EEES1L_NSB_IJSY_NSC_ILi4096EEEEEEEEEEEEEvEEEENS_8epilogue10collective6detail29Sm90TmaWarpSpecializedAdapterINS25_15DefaultEpilogueISN_NSB_IJlNSB_IJSD_llEEESY_EEES2A_NS24_6thread17LinearCombinationISN_Li1EffLNS2B_9ScaleType4KindE0ELNS_15FloatRoundStyleE2ESN_EENS_4gemm15EpilogueDefaultEEEEEvvEEEEvNT_6ParamsE --------------------------
	.section	.nv.info._ZN7cutlass13device_kernelINS_4conv6kernel13ConvUniversalINS1_16ConvProblemShapeILNS1_8OperatorE2ELi2EEENS1_10collective14CollectiveConvINS1_46MainloopSm90TmaGmmaWarpSpecializedImplicitGemmILS5_2ELi18ELi2EN4cute5tupleIJNSA_1CILi1EEESD_SD_EEENS1_36KernelImplicitTmaWarpSpecializedSm90ELi1EEENSB_IJNSC_ILi64EEENSB_IJNSC_ILi128EEEEEENSB_IJNSC_ILi32EEEEEEEEENS_10bfloat16_tESN_NSA_8TiledMMAINSA_8MMA_AtomIJNSA_4SM904GMMA28MMA_64x128x16_F32BF16BF16_SSILNSR_5MajorE1ELST_1ELNSR_7ScaleInE1ELSU_1EEEEEENSA_6LayoutISE_NSB_IJNSC_ILi0EEESY_SY_EEEEENSB_IJNSA_10UnderscoreES11_S11_EEEEENS7_6detail26Sm90ImplicitGemmTileTraitsINSA_13SM90_TMA_LOADENSA_14ComposedLayoutINSA_7SwizzleILi3ELi4ELi3EEENSA_18smem_ptr_flag_bitsILi16EEENSX_INSB_IJNSB_IJSH_SD_EEENSB_IJNSC_ILi8EEENSC_ILi4EEEEEENSB_IJSD_NSC_ILi18EEEEEEEEENSB_IJNSB_IJSD_SY_EEENSB_IJSH_NSC_ILi512EEEEEENSB_IJSY_NSC_ILi2048EEEEEEEEEEEEEvEENS15_INSA_20SM90_TMA_LOAD_IM2COLENS17_IS19_S1B_NSX_INSB_IJNSB_IJSH_NSC_ILi2EEEEEES1F_S1H_EEENSB_IJNSB_IJSD_S1M_EEES1L_NSB_IJSY_NSC_ILi4096EEEEEEEEEEEEEvEEEENS_8epilogue10collective6detail29Sm90TmaWarpSpecializedAdapterINS25_15DefaultEpilogueISN_NSB_IJlNSB_IJSD_llEEESY_EEES2A_NS24_6thread17LinearCombinationISN_Li1EffLNS2B_9ScaleType4KindE0ELNS_15FloatRoundStyleE2ESN_EENS_4gemm15EpilogueDefaultEEEEEvvEEEEvNT_6ParamsE,"",@"SHT_CUDA_INFO"
	.sectionflags	@""
	.align	4


	//----- nvinfo : EIATTR_CUDA_API_VERSION
	.align		4
        /*0000*/ 	.byte	0x04, 0x37
        /*0002*/ 	.short	(.L_18 - .L_17)
.L_17:
        /*0004*/ 	.word	0x00000082


	//----- nvinfo : EIATTR_KPARAM_INFO
	.align		4
.L_18:
        /*0008*/ 	.byte	0x04, 0x17
        /*000a*/ 	.short	(.L_20 - .L_19)
.L_19:
        /*000c*/ 	.word	0x00000000
        /*0010*/ 	.short	0x0000
        /*0012*/ 	.short	0x0070
        /*0014*/ 	.byte	0x00, 0xf0, 0x01, 0x0e


	//----- nvinfo : EIATTR_SPARSE_MMA_MASK
	.align		4
.L_20:
        /*0018*/ 	.byte	0x03, 0x50
        /*001a*/ 	.short	0x0000


	//----- nvinfo : EIATTR_MAXREG_COUNT
	.align		4
        /*001c*/ 	.byte	0x03, 0x1b
        /*001e*/ 	.short	0x00ff


	//----- nvinfo : EIATTR_NUM_BARRIERS
	.align		4
        /*0020*/ 	.byte	0x02, 0x4c
        /*0022*/ 	.byte	0x01
	.zero		1


	//----- nvinfo : EIATTR_MERCURY_ISA_VERSION
	.align		4
        /*0024*/ 	.byte	0x03, 0x5f
        /*0026*/ 	.short	0x0101


	//----- nvinfo : EIATTR_COOP_GROUP_MASK_REGIDS
	.align		4
        /*0028*/ 	.byte	0x04, 0x29
        /*002a*/ 	.short	(.L_22 - .L_21)


	//   ....[0]....
.L_21:
        /*002c*/ 	.word	0xffffffff


	//   ....[1]....
        /*0030*/ 	.word	0xffffffff


	//   ....[2]....
        /*0034*/ 	.word	0xffffffff


	//----- nvinfo : EIATTR_COOP_GROUP_INSTR_OFFSETS
	.align		4
.L_22:
        /*0038*/ 	.byte	0x04, 0x28
        /*003a*/ 	.short	(.L_24 - .L_23)


	//   ....[0]....
.L_23:
        /*003c*/ 	.word	0x00000060


	//   ....[1]....
        /*0040*/ 	.word	0x00000070


	//   ....[2]....
        /*0044*/ 	.word	0x00000130


	//----- nvinfo : EIATTR_MBARRIER_INSTR_OFFSETS
	.align		4
.L_24:
        /*0048*/ 	.byte	0x04, 0x39
        /*004a*/ 	.short	(.L_26 - .L_25)


	//   ....[0]....
.L_25:
        /*004c*/ 	.word	0x00000270
        /*0050*/ 	.word	0x000000ff
        /*0054*/ 	.word	0x00036000
        /*0058*/ 	.short	0x0100
        /*005a*/ 	.byte	0x08
	.zero		1


	//   ....[1]....
        /*005c*/ 	.word	0x00000280
        /*0060*/ 	.word	0x000000ff
        /*0064*/ 	.word	0x00036090
        /*0068*/ 	.short	0x0100
        /*006a*/ 	.byte	0x08
	.zero		1


	//   ....[2]....
        /*006c*/ 	.word	0x00000290
        /*0070*/ 	.word	0x000000ff
        /*0074*/ 	.word	0x00036008
        /*0078*/ 	.short	0x0100
        /*007a*/ 	.byte	0x08
	.zero		1


	//   ....[3]....
        /*007c*/ 	.word	0x000002a0
        /*0080*/ 	.word	0x000000ff
        /*0084*/ 	.word	0x00036098
        /*0088*/ 	.short	0x0100
        /*008a*/ 	.byte	0x08
	.zero		1


	//   ....[4]....
        /*008c*/ 	.word	0x000002b0
        /*0090*/ 	.word	0x000000ff
        /*0094*/ 	.word	0x00036010
        /*0098*/ 	.short	0x0100
        /*009a*/ 	.byte	0x08
	.zero		1


	//   ....[5]....
        /*009c*/ 	.word	0x000002c0
        /*00a0*/ 	.word	0x000000ff
        /*00a4*/ 	.word	0x000360a0
        /*00a8*/ 	.short	0x0100
        /*00aa*/ 	.byte	0x08
	.zero		1


	//   ....[6]....
        /*00ac*/ 	.word	0x000002d0
        /*00b0*/ 	.word	0x000000ff
        /*00b4*/ 	.word	0x00036018
        /*00b8*/ 	.short	0x0100
        /*00ba*/ 	.byte	0x08
	.zero		1


	//   ....[7]....
        /*00bc*/ 	.word	0x000002e0
        /*00c0*/ 	.word	0x000000ff
        /*00c4*/ 	.word	0x000360a8
        /*00c8*/ 	.short	0x0100
        /*00ca*/ 	.byte	0x08
	.zero		1


	//   ....[8]....
        /*00cc*/ 	.word	0x000002f0
        /*00d0*/ 	.word	0x000000ff
        /*00d4*/ 	.word	0x00036020
        /*00d8*/ 	.short	0x0100
        /*00da*/ 	.byte	0x08
	.zero		1


	//   ....[9]....
        /*00dc*/ 	.word	0x00000300
        /*00e0*/ 	.word	0x000000ff
        /*00e4*/ 	.word	0x000360b0
        /*00e8*/ 	.short	0x0100
        /*00ea*/ 	.byte	0x08
	.zero		1


	//   ....[10]....
        /*00ec*/ 	.word	0x00000310
        /*00f0*/ 	.word	0x000000ff
        /*00f4*/ 	.word	0x00036028
        /*00f8*/ 	.short	0x0100
        /*00fa*/ 	.byte	0x08
	.zero		1


	//   ....[11]....
        /*00fc*/ 	.word	0x00000320
        /*0100*/ 	.word	0x000000ff
        /*0104*/ 	.word	0x000360b8
        /*0108*/ 	.short	0x0100
        /*010a*/ 	.byte	0x08
	.zero		1


	//   ....[12]....
        /*010c*/ 	.word	0x00000330
        /*0110*/ 	.word	0x000000ff
        /*0114*/ 	.word	0x00036030
        /*0118*/ 	.short	0x0100
        /*011a*/ 	.byte	0x08
	.zero		1


	//   ....[13]....
        /*011c*/ 	.word	0x00000340
        /*0120*/ 	.word	0x000000ff
        /*0124*/ 	.word	0x000360c0
        /*0128*/ 	.short	0x0100
        /*012a*/ 	.byte	0x08
	.zero		1


	//   ....[14]....
        /*012c*/ 	.word	0x00000350
        /*0130*/ 	.word	0x000000ff
        /*0134*/ 	.word	0x00036038
        /*0138*/ 	.short	0x0100
        /*013a*/ 	.byte	0x08
	.zero		1


	//   ....[15]....
        /*013c*/ 	.word	0x00000360
        /*0140*/ 	.word	0x000000ff
        /*0144*/ 	.word	0x000360c8
        /*0148*/ 	.short	0x0100
        /*014a*/ 	.byte	0x08
	.zero		1


	//   ....[16]....
        /*014c*/ 	.word	0x00000370
        /*0150*/ 	.word	0x000000ff
        /*0154*/ 	.word	0x00036040
        /*0158*/ 	.short	0x0100
        /*015a*/ 	.byte	0x08
	.zero		1


	//   ....[17]....
        /*015c*/ 	.word	0x00000380
        /*0160*/ 	.word	0x000000ff
        /*0164*/ 	.word	0x000360d0
        /*0168*/ 	.short	0x0100
        /*016a*/ 	.byte	0x08
	.zero		1


	//   ....[18]....
        /*016c*/ 	.word	0x00000390
        /*0170*/ 	.word	0x000000ff
        /*0174*/ 	.word	0x00036048
        /*0178*/ 	.short	0x0100
        /*017a*/ 	.byte	0x08
	.zero		1


	//   ....[19]....
        /*017c*/ 	.word	0x000003a0
        /*0180*/ 	.word	0x000000ff
        /*0184*/ 	.word	0x000360d8
        /*0188*/ 	.short	0x0100
        /*018a*/ 	.byte	0x08
	.zero		1


	//   ....[20]....
        /*018c*/ 	.word	0x000003b0
        /*0190*/ 	.word	0x000000ff
        /*0194*/ 	.word	0x00036050
        /*0198*/ 	.short	0x0100
        /*019a*/ 	.byte	0x08
	.zero		1


	//   ....[21]....
        /*019c*/ 	.word	0x000003c0
        /*01a0*/ 	.word	0x000000ff
        /*01a4*/ 	.word	0x000360e0
        /*01a8*/ 	.short	0x0100
        /*01aa*/ 	.byte	0x08
	.zero		1


	//   ....[22]....
        /*01ac*/ 	.word	0x000003d0
        /*01b0*/ 	.word	0x000000ff
        /*01b4*/ 	.word	0x00036058
        /*01b8*/ 	.short	0x0100
        /*01ba*/ 	.byte	0x08
	.zero		1


	//   ....[23]....
        /*01bc*/ 	.word	0x000003e0
        /*01c0*/ 	.word	0x000000ff
        /*01c4*/ 	.word	0x000360e8
        /*01c8*/ 	.short	0x0100
        /*01ca*/ 	.byte	0x08
	.zero		1


	//   ....[24]....
        /*01cc*/ 	.word	0x000003f0
        /*01d0*/ 	.word	0x000000ff
        /*01d4*/ 	.word	0x00036060
        /*01d8*/ 	.short	0x0100
        /*01da*/ 	.byte	0x08
	.zero		1


	//   ....[25]....
        /*01dc*/ 	.word	0x00000400
        /*01e0*/ 	.word	0x000000ff
        /*01e4*/ 	.word	0x000360f0
        /*01e8*/ 	.short	0x0100
        /*01ea*/ 	.byte	0x08
	.zero		1


	//   ....[26]....
        /*01ec*/ 	.word	0x00000410
        /*01f0*/ 	.word	0x000000ff
        /*01f4*/ 	.word	0x00036068
        /*01f8*/ 	.short	0x0100
        /*01fa*/ 	.byte	0x08
	.zero		1


	//   ....[27]....
        /*01fc*/ 	.word	0x00000420
        /*0200*/ 	.word	0x000000ff
        /*0204*/ 	.word	0x000360f8
        /*0208*/ 	.short	0x0100
        /*020a*/ 	.byte	0x08
	.zero		1


	//   ....[28]....
        /*020c*/ 	.word	0x00000430
        /*0210*/ 	.word	0x000000ff
        /*0214*/ 	.word	0x00036070
        /*0218*/ 	.short	0x0100
        /*021a*/ 	.byte	0x08
	.zero		1


	//   ....[29]....
        /*021c*/ 	.word	0x00000440
        /*0220*/ 	.word	0x000000ff
        /*0224*/ 	.word	0x00036100
        /*0228*/ 	.short	0x0100
        /*022a*/ 	.byte	0x08
	.zero		1


	//   ....[30]....
        /*022c*/ 	.word	0x00000450
        /*0230*/ 	.word	0x000000ff
        /*0234*/ 	.word	0x00036078
        /*0238*/ 	.short	0x0100
        /*023a*/ 	.byte	0x08
	.zero		1


	//   ....[31]....
        /*023c*/ 	.word	0x00000460
        /*0240*/ 	.word	0x000000ff
        /*0244*/ 	.word	0x00036108
        /*0248*/ 	.short	0x0100
        /*024a*/ 	.byte	0x08
	.zero		1


	//   ....[32]....
        /*024c*/ 	.word	0x00000470
        /*0250*/ 	.word	0x000000ff
        /*0254*/ 	.word	0x00036080
        /*0258*/ 	.short	0x0100
        /*025a*/ 	.byte	0x08
	.zero		1


	//   ....[33]....
        /*025c*/ 	.word	0x00000480
        /*0260*/ 	.word	0x000000ff
        /*0264*/ 	.word	0x00036110
        /*0268*/ 	.short	0x0100
        /*026a*/ 	.byte	0x08
	.zero		1


	//   ....[34]....
        /*026c*/ 	.word	0x00000490
        /*0270*/ 	.word	0x000000ff
        /*0274*/ 	.word	0x00036088
        /*0278*/ 	.short	0x0100
        /*027a*/ 	.byte	0x08
	.zero		1


	//   ....[35]....
        /*027c*/ 	.word	0x000004a0
        /*0280*/ 	.word	0x000000ff
        /*0284*/ 	.word	0x00036118
        /*0288*/ 	.short	0x0100
        /*028a*/ 	.byte	0x08
	.zero		1


	//   ....[36]....
        /*028c*/ 	.word	0x00000ee0
        /*0290*/ 	.word	0x00000004
        /*0294*/ 	.word	0x00036000
        /*0298*/ 	.short	0x010a
        /*029a*/ 	.byte	0x3f
	.zero		1


	//   ....[37]....
        /*029c*/ 	.word	0x000011a0
        /*02a0*/ 	.word	0x0000000a
        /*02a4*/ 	.word	0x00036000
        /*02a8*/ 	.short	0x010a
        /*02aa*/ 	.byte	0x3f
	.zero		1


	//   ....[38]....
        /*02ac*/ 	.word	0x00001300
        /*02b0*/ 	.word	0x000000ff
        /*02b4*/ 	.word	0x00000000
        /*02b8*/ 	.short	0x0101
        /*02ba*/ 	.byte	0x06
	.zero		1


	//   ....[39]....
        /*02bc*/ 	.word	0x00001510
        /*02c0*/ 	.word	0x00000003
        /*02c4*/ 	.word	0x00000000
        /*02c8*/ 	.short	0x0101
        /*02ca*/ 	.byte	0x3f
	.zero		1


	//   ....[40]....
        /*02cc*/ 	.word	0x00005e50
        /*02d0*/ 	.word	0x00000005
        /*02d4*/ 	.word	0x00036090
        /*02d8*/ 	.short	0x010a
        /*02da*/ 	.byte	0x3f
	.zero		1


	//   ....[41]....
        /*02dc*/ 	.word	0x00006520
        /*02e0*/ 	.word	0x00000004
        /*02e4*/ 	.word	0x00000000
        /*02e8*/ 	.short	0x010a
        /*02ea*/ 	.byte	0x3f
	.zero		1


	//   ....[42]....
        /*02ec*/ 	.word	0x000065d0
        /*02f0*/ 	.word	0x00000000
        /*02f4*/ 	.word	0x00000000
        /*02f8*/ 	.short	0x010a
        /*02fa*/ 	.byte	0x3f
	.zero		1


	//   ....[43]....
        /*02fc*/ 	.word	0x00006680
        /*0300*/ 	.word	0x00000000
        /*0304*/ 	.word	0x00000000
        /*0308*/ 	.short	0x010a
        /*030a*/ 	.byte	0x3f
	.zero		1


	//   ....[44]....
        /*030c*/ 	.word	0x00006730
        /*0310*/ 	.word	0x00000000
        /*0314*/ 	.word	0x00000000
        /*0318*/ 	.short	0x010a
        /*031a*/ 	.byte	0x3f
	.zero		1


	//   ....[45]....
        /*031c*/ 	.word	0x000067e0
        /*0320*/ 	.word	0x00000000
        /*0324*/ 	.word	0x00000000
        /*0328*/ 	.short	0x010a
        /*032a*/ 	.byte	0x3f
	.zero		1


	//   ....[46]....
        /*032c*/ 	.word	0x00006890
        /*0330*/ 	.word	0x00000000
        /*0334*/ 	.word	0x00000000
        /*0338*/ 	.short	0x010a
        /*033a*/ 	.byte	0x3f
	.zero		1


	//   ....[47]....
        /*033c*/ 	.word	0x00006940
        /*0340*/ 	.word	0x00000000
        /*0344*/ 	.word	0x00000000
        /*0348*/ 	.short	0x010a
        /*034a*/ 	.byte	0x3f
	.zero		1


	//   ....[48]....
        /*034c*/ 	.word	0x000069f0
        /*0350*/ 	.word	0x00000000
        /*0354*/ 	.word	0x00000000
        /*0358*/ 	.short	0x010a
        /*035a*/ 	.byte	0x3f
	.zero		1


	//   ....[49]....
        /*035c*/ 	.word	0x00006aa0
        /*0360*/ 	.word	0x00000000
        /*0364*/ 	.word	0x00000000
        /*0368*/ 	.short	0x010a
        /*036a*/ 	.byte	0x3f
	.zero		1


	//   ....[50]....
        /*036c*/ 	.word	0x00006b50
        /*0370*/ 	.word	0x00000000
        /*0374*/ 	.word	0x00000000
        /*0378*/ 	.short	0x010a
        /*037a*/ 	.byte	0x3f
	.zero		1


	//   ....[51]....
        /*037c*/ 	.word	0x00006c00
        /*0380*/ 	.word	0x00000000
        /*0384*/ 	.word	0x00000000
        /*0388*/ 	.short	0x010a
        /*038a*/ 	.byte	0x3f
	.zero		1


	//   ....[52]....
        /*038c*/ 	.word	0x00006cb0
        /*0390*/ 	.word	0x00000000
        /*0394*/ 	.word	0x00000000
        /*0398*/ 	.short	0x010a
        /*039a*/ 	.byte	0x3f
	.zero		1


	//   ....[53]....
        /*039c*/ 	.word	0x00006d60
        /*03a0*/ 	.word	0x00000000
        /*03a4*/ 	.word	0x00000000
        /*03a8*/ 	.short	0x010a
        /*03aa*/ 	.byte	0x3f
	.zero		1


	//   ....[54]....
        /*03ac*/ 	.word	0x00006e10
        /*03b0*/ 	.word	0x00000000
        /*03b4*/ 	.word	0x00000000
        /*03b8*/ 	.short	0x010a
        /*03ba*/ 	.byte	0x3f
	.zero		1


	//   ....[55]....
        /*03bc*/ 	.word	0x00006ec0
        /*03c0*/ 	.word	0x00000000
        /*03c4*/ 	.word	0x00000000
        /*03c8*/ 	.short	0x010a
        /*03ca*/ 	.byte	0x3f
	.zero		1


	//   ....[56]....
        /*03cc*/ 	.word	0x00006f70
        /*03d0*/ 	.word	0x00000000
        /*03d4*/ 	.word	0x00000000
        /*03d8*/ 	.short	0x010a
        /*03da*/ 	.byte	0x3f
	.zero		1


	//   ....[57]....
        /*03dc*/ 	.word	0x00007020
        /*03e0*/ 	.word	0x00000000
        /*03e4*/ 	.word	0x00000000
        /*03e8*/ 	.short	0x010a
        /*03ea*/ 	.byte	0x3f
	.zero		1


	//   ....[58]....
        /*03ec*/ 	.word	0x000070d0
        /*03f0*/ 	.word	0x00000002
        /*03f4*/ 	.word	0x00000000
        /*03f8*/ 	.short	0x010a
        /*03fa*/ 	.byte	0x3f
	.zero		1


	//----- nvinfo : EIATTR_NUM_MBARRIERS
	.align		4
.L_26:
        /*03fc*/ 	.byte	0x03, 0x38
        /*03fe*/ 	.short	0x0024


	//----- nvinfo : EIATTR_EXIT_INSTR_OFFSETS
	.align		4
        /*0400*/ 	.byte	0x04, 0x1c
        /*0402*/ 	.short	(.L_28 - .L_27)


	//   ....[0]....
.L_27:
        /*0404*/ 	.word	0x00000c10


	//   ....[1]....
        /*0408*/ 	.word	0x00001740


	//   ....[2]....
        /*040c*/ 	.word	0x00001850


	//   ....[3]....
        /*0410*/ 	.word	0x000049a0


	//   ....[4]....
        /*0414*/ 	.word	0x000049d0


	//   ....[5]....
        /*0418*/ 	.word	0x00005c20


	//   ....[6]....
        /*041c*/ 	.word	0x00005c50


	//   ....[7]....
        /*0420*/ 	.word	0x00005c70


	//   ....[8]....
        /*0424*/ 	.word	0x00006410


	//   ....[9]....
        /*0428*/ 	.word	0x00007100


	//----- nvinfo : EIATTR_MAX_THREADS
	.align		4
.L_28:
        /*042c*/ 	.byte	0x04, 0x05
        /*042e*/ 	.short	(.L_30 - .L_29)
.L_29:
        /*0430*/ 	.word	0x00000100
        /*0434*/ 	.word	0x00000001
        /*0438*/ 	.word	0x00000001


	//----- nvinfo : EIATTR_CRS_STACK_SIZE
	.align		4
.L_30:
        /*043c*/ 	.byte	0x04, 0x1e
        /*043e*/ 	.short	(.L_32 - .L_31)
.L_31:
        /*0440*/ 	.word	0x00000000


	//----- nvinfo : EIATTR_CBANK_PARAM_SIZE
	.align		4
.L_32:
        /*0444*/ 	.byte	0x03, 0x19
        /*0446*/ 	.short	0x03f0


	//----- nvinfo : EIATTR_PARAM_CBANK
	.align		4
        /*0448*/ 	.byte	0x04, 0x0a
        /*044a*/ 	.short	(.L_34 - .L_33)
	.align		4
.L_33:
        /*044c*/ 	.word	index@(.nv.constant0._ZN7cutlass13device_kernelINS_4conv6kernel13ConvUniversalINS1_16ConvProblemShapeILNS1_8OperatorE2ELi2EEENS1_10collective14CollectiveConvINS1_46MainloopSm90TmaGmmaWarpSpecializedImplicitGemmILS5_2ELi18ELi2EN4cute5tupleIJNSA_1CILi1EEESD_SD_EEENS1_36KernelImplicitTmaWarpSpecializedSm90ELi1EEENSB_IJNSC_ILi64EEENSB_IJNSC_ILi128EEEEEENSB_IJNSC_ILi32EEEEEEEEENS_10bfloat16_tESN_NSA_8TiledMMAINSA_8MMA_AtomIJNSA_4SM904GMMA28MMA_64x128x16_F32BF16BF16_SSILNSR_5MajorE1ELST_1ELNSR_7ScaleInE1ELSU_1EEEEEENSA_6LayoutISE_NSB_IJNSC_ILi0EEESY_SY_EEEEENSB_IJNSA_10UnderscoreES11_S11_EEEEENS7_6detail26Sm90ImplicitGemmTileTraitsINSA_13SM90_TMA_LOADENSA_14ComposedLayoutINSA_7SwizzleILi3ELi4ELi3EEENSA_18smem_ptr_flag_bitsILi16EEENSX_INSB_IJNSB_IJSH_SD_EEENSB_IJNSC_ILi8EEENSC_ILi4EEEEEENSB_IJSD_NSC_ILi18EEEEEEEEENSB_IJNSB_IJSD_SY_EEENSB_IJSH_NSC_ILi512EEEEEENSB_IJSY_NSC_ILi2048EEEEEEEEEEEEEvEENS15_INSA_20SM90_TMA_LOAD_IM2COLENS17_IS19_S1B_NSX_INSB_IJNSB_IJSH_NSC_ILi2EEEEEES1F_S1H_EEENSB_IJNSB_IJSD_S1M_EEES1L_NSB_IJSY_NSC_ILi4096EEEEEEEEEEEEEvEEEENS_8epilogue10collective6detail29Sm90TmaWarpSpecializedAdapterINS25_15DefaultEpilogueISN_NSB_IJlNSB_IJSD_llEEESY_EEES2A_NS24_6thread17LinearCombinationISN_Li1EffLNS2B_9ScaleType4KindE0ELNS_15FloatRoundStyleE2ESN_EENS_4gemm15EpilogueDefaultEEEEEvvEEEEvNT_6ParamsE)
        /*0450*/ 	.short	0x0210
        /*0452*/ 	.short	0x03f0


	//----- nvinfo : EIATTR_SW_WAR
	.align		4
.L_34:
        /*0454*/ 	.byte	0x04, 0x36
        /*0456*/ 	.short	(.L_36 - .L_35)
.L_35:
        /*0458*/ 	.word	0x00000008
.L_36:


//--------------------- .nv.callgraph             --------------------------
	.section	.nv.callgraph,"",@"SHT_CUDA_CALLGRAPH"
	.align	4
	.sectionentsize	8
	.align		4
        /*0000*/ 	.word	0x00000000
	.align		4
        /*0004*/ 	.word	0xffffffff
	.align		4
        /*0008*/ 	.word	0x00000000
	.align		4
        /*000c*/ 	.word	0xfffffffe
	.align		4
        /*0010*/ 	.word	0x00000000
	.align		4
        /*0014*/ 	.word	0xfffffffd
	.align		4
        /*0018*/ 	.word	0x00000000
	.align		4
        /*001c*/ 	.word	0xfffffffc


//--------------------- .nv.constant4             --------------------------
	.section	.nv.constant4,"a",@progbits
	.align	8
	.align		8
.nv.constant4:
        /*0000*/ 	.dword	_ZN39_INTERNAL_7ead69ac_4_k_cu_de1e11c4_33674cuda3std3__45__cpo5beginE
	.align		8
        /*0008*/ 	.dword	_ZN39_INTERNAL_7ead69ac_4_k_cu_de1e11c4_33674cuda3std3__45__cpo3endE
	.align		8
        /*0010*/ 	.dword	_ZN39_INTERNAL_7ead69ac_4_k_cu_de1e11c4_33674cuda3std3__45__cpo6cbeginE
	.align		8
        /*0018*/ 	.dword	_ZN39_INTERNAL_7ead69ac_4_k_cu_de1e11c4_33674cuda3std3__45__cpo4cendE
	.align		8
        /*0020*/ 	.dword	_ZN39_INTERNAL_7ead69ac_4_k_cu_de1e11c4_33674cuda3std3__441_GLOBAL__N__7ead69ac_4_k_cu_de1e11c4_33676ignoreE
	.align		8
        /*0028*/ 	.dword	_ZN39_INTERNAL_7ead69ac_4_k_cu_de1e11c4_33674cuda3std3__419piecewise_constructE
	.align		8
        /*0030*/ 	.dword	_ZN39_INTERNAL_7ead69ac_4_k_cu_de1e11c4_33674cuda3std3__48in_placeE
	.align		8
        /*0038*/ 	.dword	_ZN39_INTERNAL_7ead69ac_4_k_cu_de1e11c4_33674cuda3std6ranges3__45__cpo4swapE
	.align		8
        /*0040*/ 	.dword	_ZN39_INTERNAL_7ead69ac_4_k_cu_de1e11c4_33674cuda3std6ranges3__45__cpo9iter_moveE
	.align		8
        /*0048*/ 	.dword	_ZN39_INTERNAL_7ead69ac_4_k_cu_de1e11c4_33674cute7productE
	.align		8
        /*0050*/ 	.dword	_ZN39_INTERNAL_7ead69ac_4_k_cu_de1e11c4_33674cute1_E


//--------------------- .text._ZN7cutlass13device_kernelINS_4conv6kernel13ConvUniversalINS1_16ConvProblemShapeILNS1_8OperatorE2ELi2EEENS1_10collective14CollectiveConvINS1_46MainloopSm90TmaGmmaWarpSpecializedImplicitGemmILS5_2ELi18ELi2EN4cute5tupleIJNSA_1CILi1EEESD_SD_EEENS1_36KernelImplicitTmaWarpSpecializedSm90ELi1EEENSB_IJNSC_ILi64EEENSB_IJNSC_ILi128EEEEEENSB_IJNSC_ILi32EEEEEEEEENS_10bfloat16_tESN_NSA_8TiledMMAINSA_8MMA_AtomIJNSA_4SM904GMMA28MMA_64x128x16_F32BF16BF16_SSILNSR_5MajorE1ELST_1ELNSR_7ScaleInE1ELSU_1EEEEEENSA_6LayoutISE_NSB_IJNSC_ILi0EEESY_SY_EEEEENSB_IJNSA_10UnderscoreES11_S11_EEEEENS7_6detail26Sm90ImplicitGemmTileTraitsINSA_13SM90_TMA_LOADENSA_14ComposedLayoutINSA_7SwizzleILi3ELi4ELi3EEENSA_18smem_ptr_flag_bitsILi16EEENSX_INSB_IJNSB_IJSH_SD_EEENSB_IJNSC_ILi8EEENSC_ILi4EEEEEENSB_IJSD_NSC_ILi18EEEEEEEEENSB_IJNSB_IJSD_SY_EEENSB_IJSH_NSC_ILi512EEEEEENSB_IJSY_NSC_ILi2048EEEEEEEEEEEEEvEENS15_INSA_20SM90_TMA_LOAD_IM2COLENS17_IS19_S1B_NSX_INSB_IJNSB_IJSH_NSC_ILi2EEEEEES1F_S1H_EEENSB_IJNSB_IJSD_S1M_EEES1L_NSB_IJSY_NSC_ILi4096EEEEEEEEEEEEEvEEEENS_8epilogue10collective6detail29Sm90TmaWarpSpecializedAdapterINS25_15DefaultEpilogueISN_NSB_IJlNSB_IJSD_llEEESY_EEES2A_NS24_6thread17LinearCombinationISN_Li1EffLNS2B_9ScaleType4KindE0ELNS_15FloatRoundStyleE2ESN_EENS_4gemm15EpilogueDefaultEEEEEvvEEEEvNT_6ParamsE --------------------------
	.section	.text._ZN7cutlass13device_kernelINS_4conv6kernel13ConvUniversalINS1_16ConvProblemShapeILNS1_8OperatorE2ELi2EEENS1_10collective14CollectiveConvINS1_46MainloopSm90TmaGmmaWarpSpecializedImplicitGemmILS5_2ELi18ELi2EN4cute5tupleIJNSA_1CILi1EEESD_SD_EEENS1_36KernelImplicitTmaWarpSpecializedSm90ELi1EEENSB_IJNSC_ILi64EEENSB_IJNSC_ILi128EEEEEENSB_IJNSC_ILi32EEEEEEEEENS_10bfloat16_tESN_NSA_8TiledMMAINSA_8MMA_AtomIJNSA_4SM904GMMA28MMA_64x128x16_F32BF16BF16_SSILNSR_5MajorE1ELST_1ELNSR_7ScaleInE1ELSU_1EEEEEENSA_6LayoutISE_NSB_IJNSC_ILi0EEESY_SY_EEEEENSB_IJNSA_10UnderscoreES11_S11_EEEEENS7_6detail26Sm90ImplicitGemmTileTraitsINSA_13SM90_TMA_LOADENSA_14ComposedLayoutINSA_7SwizzleILi3ELi4ELi3EEENSA_18smem_ptr_flag_bitsILi16EEENSX_INSB_IJNSB_IJSH_SD_EEENSB_IJNSC_ILi8EEENSC_ILi4EEEEEENSB_IJSD_NSC_ILi18EEEEEEEEENSB_IJNSB_IJSD_SY_EEENSB_IJSH_NSC_ILi512EEEEEENSB_IJSY_NSC_ILi2048EEEEEEEEEEEEEvEENS15_INSA_20SM90_TMA_LOAD_IM2COLENS17_IS19_S1B_NSX_INSB_IJNSB_IJSH_NSC_ILi2EEEEEES1F_S1H_EEENSB_IJNSB_IJSD_S1M_EEES1L_NSB_IJSY_NSC_ILi4096EEEEEEEEEEEEEvEEEENS_8epilogue10collective6detail29Sm90TmaWarpSpecializedAdapterINS25_15DefaultEpilogueISN_NSB_IJlNSB_IJSD_llEEESY_EEES2A_NS24_6thread17LinearCombinationISN_Li1EffLNS2B_9ScaleType4KindE0ELNS_15FloatRoundStyleE2ESN_EENS_4gemm15EpilogueDefaultEEEEEvvEEEEvNT_6ParamsE,"ax",@progbits
	.align	128
.text._ZN7cutlass13device_kernelINS_4conv6kernel13ConvUniversalINS1_16ConvProblemShapeILNS1_8OperatorE2ELi2EEENS1_10collective14CollectiveConvINS1_46MainloopSm90TmaGmmaWarpSpecializedImplicitGemmILS5_2ELi18ELi2EN4cute5tupleIJNSA_1CILi1EEESD_SD_EEENS1_36KernelImplicitTmaWarpSpecializedSm90ELi1EEENSB_IJNSC_ILi64EEENSB_IJNSC_ILi128EEEEEENSB_IJNSC_ILi32EEEEEEEEENS_10bfloat16_tESN_NSA_8TiledMMAINSA_8MMA_AtomIJNSA_4SM904GMMA28MMA_64x128x16_F32BF16BF16_SSILNSR_5MajorE1ELST_1ELNSR_7ScaleInE1ELSU_1EEEEEENSA_6LayoutISE_NSB_IJNSC_ILi0EEESY_SY_EEEEENSB_IJNSA_10UnderscoreES11_S11_EEEEENS7_6detail26Sm90ImplicitGemmTileTraitsINSA_13SM90_TMA_LOADENSA_14ComposedLayoutINSA_7SwizzleILi3ELi4ELi3EEENSA_18smem_ptr_flag_bitsILi16EEENSX_INSB_IJNSB_IJSH_SD_EEENSB_IJNSC_ILi8EEENSC_ILi4EEEEEENSB_IJSD_NSC_ILi18EEEEEEEEENSB_IJNSB_IJSD_SY_EEENSB_IJSH_NSC_ILi512EEEEEENSB_IJSY_NSC_ILi2048EEEEEEEEEEEEEvEENS15_INSA_20SM90_TMA_LOAD_IM2COLENS17_IS19_S1B_NSX_INSB_IJNSB_IJSH_NSC_ILi2EEEEEES1F_S1H_EEENSB_IJNSB_IJSD_S1M_EEES1L_NSB_IJSY_NSC_ILi4096EEEEEEEEEEEEEvEEEENS_8epilogue10collective6detail29Sm90TmaWarpSpecializedAdapterINS25_15DefaultEpilogueISN_NSB_IJlNSB_IJSD_llEEESY_EEES2A_NS24_6thread17LinearCombinationISN_Li1EffLNS2B_9ScaleType4KindE0ELNS_15FloatRoundStyleE2ESN_EENS_4gemm15EpilogueDefaultEEEEEvvEEEEvNT_6ParamsE:
        .type           _ZN7cutlass13device_kernelINS_4conv6kernel13ConvUniversalINS1_16ConvProblemShapeILNS1_8OperatorE2ELi2EEENS1_10collective14CollectiveConvINS1_46MainloopSm90TmaGmmaWarpSpecializedImplicitGemmILS5_2ELi18ELi2EN4cute5tupleIJNSA_1CILi1EEESD_SD_EEENS1_36KernelImplicitTmaWarpSpecializedSm90ELi1EEENSB_IJNSC_ILi64EEENSB_IJNSC_ILi128EEEEEENSB_IJNSC_ILi32EEEEEEEEENS_10bfloat16_tESN_NSA_8TiledMMAINSA_8MMA_AtomIJNSA_4SM904GMMA28MMA_64x128x16_F32BF16BF16_SSILNSR_5MajorE1ELST_1ELNSR_7ScaleInE1ELSU_1EEEEEENSA_6LayoutISE_NSB_IJNSC_ILi0EEESY_SY_EEEEENSB_IJNSA_10UnderscoreES11_S11_EEEEENS7_6detail26Sm90ImplicitGemmTileTraitsINSA_13SM90_TMA_LOADENSA_14ComposedLayoutINSA_7SwizzleILi3ELi4ELi3EEENSA_18smem_ptr_flag_bitsILi16EEENSX_INSB_IJNSB_IJSH_SD_EEENSB_IJNSC_ILi8EEENSC_ILi4EEEEEENSB_IJSD_NSC_ILi18EEEEEEEEENSB_IJNSB_IJSD_SY_EEENSB_IJSH_NSC_ILi512EEEEEENSB_IJSY_NSC_ILi2048EEEEEEEEEEEEEvEENS15_INSA_20SM90_TMA_LOAD_IM2COLENS17_IS19_S1B_NSX_INSB_IJNSB_IJSH_NSC_ILi2EEEEEES1F_S1H_EEENSB_IJNSB_IJSD_S1M_EEES1L_NSB_IJSY_NSC_ILi4096EEEEEEEEEEEEEvEEEENS_8epilogue10collective6detail29Sm90TmaWarpSpecializedAdapterINS25_15DefaultEpilogueISN_NSB_IJlNSB_IJSD_llEEESY_EEES2A_NS24_6thread17LinearCombinationISN_Li1EffLNS2B_9ScaleType4KindE0ELNS_15FloatRoundStyleE2ESN_EENS_4gemm15EpilogueDefaultEEEEEvvEEEEvNT_6ParamsE,@function
        .size           _ZN7cutlass13device_kernelINS_4conv6kernel13ConvUniversalINS1_16ConvProblemShapeILNS1_8OperatorE2ELi2EEENS1_10collective14CollectiveConvINS1_46MainloopSm90TmaGmmaWarpSpecializedImplicitGemmILS5_2ELi18ELi2EN4cute5tupleIJNSA_1CILi1EEESD_SD_EEENS1_36KernelImplicitTmaWarpSpecializedSm90ELi1EEENSB_IJNSC_ILi64EEENSB_IJNSC_ILi128EEEEEENSB_IJNSC_ILi32EEEEEEEEENS_10bfloat16_tESN_NSA_8TiledMMAINSA_8MMA_AtomIJNSA_4SM904GMMA28MMA_64x128x16_F32BF16BF16_SSILNSR_5MajorE1ELST_1ELNSR_7ScaleInE1ELSU_1EEEEEENSA_6LayoutISE_NSB_IJNSC_ILi0EEESY_SY_EEEEENSB_IJNSA_10UnderscoreES11_S11_EEEEENS7_6detail26Sm90ImplicitGemmTileTraitsINSA_13SM90_TMA_LOADENSA_14ComposedLayoutINSA_7SwizzleILi3ELi4ELi3EEENSA_18smem_ptr_flag_bitsILi16EEENSX_INSB_IJNSB_IJSH_SD_EEENSB_IJNSC_ILi8EEENSC_ILi4EEEEEENSB_IJSD_NSC_ILi18EEEEEEEEENSB_IJNSB_IJSD_SY_EEENSB_IJSH_NSC_ILi512EEEEEENSB_IJSY_NSC_ILi2048EEEEEEEEEEEEEvEENS15_INSA_20SM90_TMA_LOAD_IM2COLENS17_IS19_S1B_NSX_INSB_IJNSB_IJSH_NSC_ILi2EEEEEES1F_S1H_EEENSB_IJNSB_IJSD_S1M_EEES1L_NSB_IJSY_NSC_ILi4096EEEEEEEEEEEEEvEEEENS_8epilogue10collective6detail29Sm90TmaWarpSpecializedAdapterINS25_15DefaultEpilogueISN_NSB_IJlNSB_IJSD_llEEESY_EEES2A_NS24_6thread17LinearCombinationISN_Li1EffLNS2B_9ScaleType4KindE0ELNS_15FloatRoundStyleE2ESN_EENS_4gemm15EpilogueDefaultEEEEEvvEEEEvNT_6ParamsE,(.L_x_172 - _ZN7cutlass13device_kernelINS_4conv6kernel13ConvUniversalINS1_16ConvProblemShapeILNS1_8OperatorE2ELi2EEENS1_10collective14CollectiveConvINS1_46MainloopSm90TmaGmmaWarpSpecializedImplicitGemmILS5_2ELi18ELi2EN4cute5tupleIJNSA_1CILi1EEESD_SD_EEENS1_36KernelImplicitTmaWarpSpecializedSm90ELi1EEENSB_IJNSC_ILi64EEENSB_IJNSC_ILi128EEEEEENSB_IJNSC_ILi32EEEEEEEEENS_10bfloat16_tESN_NSA_8TiledMMAINSA_8MMA_AtomIJNSA_4SM904GMMA28MMA_64x128x16_F32BF16BF16_SSILNSR_5MajorE1ELST_1ELNSR_7ScaleInE1ELSU_1EEEEEENSA_6LayoutISE_NSB_IJNSC_ILi0EEESY_SY_EEEEENSB_IJNSA_10UnderscoreES11_S11_EEEEENS7_6detail26Sm90ImplicitGemmTileTraitsINSA_13SM90_TMA_LOADENSA_14ComposedLayoutINSA_7SwizzleILi3ELi4ELi3EEENSA_18smem_ptr_flag_bitsILi16EEENSX_INSB_IJNSB_IJSH_SD_EEENSB_IJNSC_ILi8EEENSC_ILi4EEEEEENSB_IJSD_NSC_ILi18EEEEEEEEENSB_IJNSB_IJSD_SY_EEENSB_IJSH_NSC_ILi512EEEEEENSB_IJSY_NSC_ILi2048EEEEEEEEEEEEEvEENS15_INSA_20SM90_TMA_LOAD_IM2COLENS17_IS19_S1B_NSX_INSB_IJNSB_IJSH_NSC_ILi2EEEEEES1F_S1H_EEENSB_IJNSB_IJSD_S1M_EEES1L_NSB_IJSY_NSC_ILi4096EEEEEEEEEEEEEvEEEENS_8epilogue10collective6detail29Sm90TmaWarpSpecializedAdapterINS25_15DefaultEpilogueISN_NSB_IJlNSB_IJSD_llEEESY_EEES2A_NS24_6thread17LinearCombinationISN_Li1EffLNS2B_9ScaleType4KindE0ELNS_15FloatRoundStyleE2ESN_EENS_4gemm15EpilogueDefaultEEEEEvvEEEEvNT_6ParamsE)
        .other          _ZN7cutlass13device_kernelINS_4conv6kernel13ConvUniversalINS1_16ConvProblemShapeILNS1_8OperatorE2ELi2EEENS1_10collective14CollectiveConvINS1_46MainloopSm90TmaGmmaWarpSpecializedImplicitGemmILS5_2ELi18ELi2EN4cute5tupleIJNSA_1CILi1EEESD_SD_EEENS1_36KernelImplicitTmaWarpSpecializedSm90ELi1EEENSB_IJNSC_ILi64EEENSB_IJNSC_ILi128EEEEEENSB_IJNSC_ILi32EEEEEEEEENS_10bfloat16_tESN_NSA_8TiledMMAINSA_8MMA_AtomIJNSA_4SM904GMMA28MMA_64x128x16_F32BF16BF16_SSILNSR_5MajorE1ELST_1ELNSR_7ScaleInE1ELSU_1EEEEEENSA_6LayoutISE_NSB_IJNSC_ILi0EEESY_SY_EEEEENSB_IJNSA_10UnderscoreES11_S11_EEEEENS7_6detail26Sm90ImplicitGemmTileTraitsINSA_13SM90_TMA_LOADENSA_14ComposedLayoutINSA_7SwizzleILi3ELi4ELi3EEENSA_18smem_ptr_flag_bitsILi16EEENSX_INSB_IJNSB_IJSH_SD_EEENSB_IJNSC_ILi8EEENSC_ILi4EEEEEENSB_IJSD_NSC_ILi18EEEEEEEEENSB_IJNSB_IJSD_SY_EEENSB_IJSH_NSC_ILi512EEEEEENSB_IJSY_NSC_ILi2048EEEEEEEEEEEEEvEENS15_INSA_20SM90_TMA_LOAD_IM2COLENS17_IS19_S1B_NSX_INSB_IJNSB_IJSH_NSC_ILi2EEEEEES1F_S1H_EEENSB_IJNSB_IJSD_S1M_EEES1L_NSB_IJSY_NSC_ILi4096EEEEEEEEEEEEEvEEEENS_8epilogue10collective6detail29Sm90TmaWarpSpecializedAdapterINS25_15DefaultEpilogueISN_NSB_IJlNSB_IJSD_llEEESY_EEES2A_NS24_6thread17LinearCombinationISN_Li1EffLNS2B_9ScaleType4KindE0ELNS_15FloatRoundStyleE2ESN_EENS_4gemm15EpilogueDefaultEEEEEvvEEEEvNT_6ParamsE,@"STO_CUDA_ENTRY STV_DEFAULT"
_ZN7cutlass13device_kernelINS_4conv6kernel13ConvUniversalINS1_16ConvProblemShapeILNS1_8OperatorE2ELi2EEENS1_10collective14CollectiveConvINS1_46MainloopSm90TmaGmmaWarpSpecializedImplicitGemmILS5_2ELi18ELi2EN4cute5tupleIJNSA_1CILi1EEESD_SD_EEENS1_36KernelImplicitTmaWarpSpecializedSm90ELi1EEENSB_IJNSC_ILi64EEENSB_IJNSC_ILi128EEEEEENSB_IJNSC_ILi32EEEEEEEEENS_10bfloat16_tESN_NSA_8TiledMMAINSA_8MMA_AtomIJNSA_4SM904GMMA28MMA_64x128x16_F32BF16BF16_SSILNSR_5MajorE1ELST_1ELNSR_7ScaleInE1ELSU_1EEEEEENSA_6LayoutISE_NSB_IJNSC_ILi0EEESY_SY_EEEEENSB_IJNSA_10UnderscoreES11_S11_EEEEENS7_6detail26Sm90ImplicitGemmTileTraitsINSA_13SM90_TMA_LOADENSA_14ComposedLayoutINSA_7SwizzleILi3ELi4ELi3EEENSA_18smem_ptr_flag_bitsILi16EEENSX_INSB_IJNSB_IJSH_SD_EEENSB_IJNSC_ILi8EEENSC_ILi4EEEEEENSB_IJSD_NSC_ILi18EEEEEEEEENSB_IJNSB_IJSD_SY_EEENSB_IJSH_NSC_ILi512EEEEEENSB_IJSY_NSC_ILi2048EEEEEEEEEEEEEvEENS15_INSA_20SM90_TMA_LOAD_IM2COLENS17_IS19_S1B_NSX_INSB_IJNSB_IJSH_NSC_ILi2EEEEEES1F_S1H_EEENSB_IJNSB_IJSD_S1M_EEES1L_NSB_IJSY_NSC_ILi4096EEEEEEEEEEEEEvEEEENS_8epilogue10collective6detail29Sm90TmaWarpSpecializedAdapterINS25_15DefaultEpilogueISN_NSB_IJlNSB_IJSD_llEEESY_EEES2A_NS24_6thread17LinearCombinationISN_Li1EffLNS2B_9ScaleType4KindE0ELNS_15FloatRoundStyleE2ESN_EENS_4gemm15EpilogueDefaultEEEEEvvEEEEvNT_6ParamsE:
[----:B------:R-:W-:Y:S01]  /*0000*/  LDC R1, c[0x0][0x28] ;  /* 0x00000a00ff017b82 */ /* 0x000fe20000000800 */
[----:B------:R-:W0:Y:S01]  /*0010*/  S2R R12, SR_TID.X ;  /* 0x00000000000c7919 */ /* 0x000e220000002100 */
[----:B------:R-:W-:Y:S01]  /*0020*/  ELECT P0, URZ, PT ;  /* 0x00000000003f782f */ /* 0x000fe20003800000 */
[----:B------:R-:W-:Y:S01]  /*0030*/  BSSY B0, `(.L_x_0) ;  /* 0x000000f000007945 */ /* 0x000fe20003800000 */
[--C-:B0-----:R-:W-:Y:S02]  /*0040*/  SHF.R.U32.HI R0, RZ, 0x5, R12.reuse ;  /* 0x00000005ff007819 */ /* 0x101fe4000001160c */
[----:B------:R-:W-:-:S03]  /*0050*/  SHF.R.U32.HI R3, RZ, 0x7, R12 ;  /* 0x00000007ff037819 */ /* 0x000fc6000001160c */
[----:B------:R-:W0:Y:S04]  /*0060*/  SHFL.IDX PT, R2, R0, RZ, 0x1f ;  /* 0x00001fff00027589 */ /* 0x000e2800000e0000 */
[----:B------:R1:W2:Y:S01]  /*0070*/  SHFL.IDX PT, R10, R3, RZ, 0x1f ;  /* 0x00001fff030a7589 */ /* 0x0002a200000e0000 */
[----:B0-----:R-:W-:-:S13]  /*0080*/  ISETP.NE.OR P0, PT, R2, RZ, !P0 ;  /* 0x000000ff0200720c */ /* 0x001fda0004705670 */
[----:B-12---:R-:W-:Y:S05]  /*0090*/  @P0 BRA `(.L_x_1) ;  /* 0x0000000000200947 */ /* 0x006fea0003800000 */
[----:B------:R-:W-:Y:S02]  /*00a0*/  ULDC.64 UR4, c[0x0][0x198] ;  /* 0x0000660000047ab9 */ /* 0x000fe40000000a00 */
[----:B------:R-:W-:Y:S02]  /*00b0*/  UIADD3 UR6, UP0, UR4, 0xf0, URZ ;  /* 0x000000f004067890 */ /* 0x000fe4000ff1e03f */
[----:B------:R-:W-:Y:S02]  /*00c0*/  UIADD3 UR4, UP1, UR4, 0x1f0, URZ ;  /* 0x000001f004047890 */ /* 0x000fe4000ff3e03f */
[----:B------:R-:W-:Y:S02]  /*00d0*/  UIADD3.X UR7, URZ, UR5, URZ, UP0, !UPT ;  /* 0x000000053f077290 */ /* 0x000fe400087fe43f */
[----:B------:R-:W-:-:S07]  /*00e0*/  UIADD3.X UR5, URZ, UR5, URZ, UP1, !UPT ;  /* 0x000000053f057290 */ /* 0x000fce0008ffe43f */
[----:B------:R0:W-:Y:S02]  /*00f0*/  UTMACCTL.PF [UR6] ;  /* 0x00000000060079b9 */ /* 0x0001e40008040000 */
[----:B------:R0:W-:Y:S02]  /*0100*/  UTMACCTL.PF [UR4] ;  /* 0x00000000040079b9 */ /* 0x0001e40008040000 */
[----:B0-----:R-:W-:Y:S01]  /*0110*/  NOP ;  /* 0x0000000000007918 */ /* 0x001fe20000000000 */
.L_x_1:
[----:B------:R-:W-:Y:S05]  /*0120*/  BSYNC B0 ;  /* 0x0000000000007941 */ /* 0x000fea0003800000 */
.L_x_0:
[----:B------:R-:W0:Y:S01]  /*0130*/  SHFL.IDX PT, R0, R0, RZ, 0x1f ;  /* 0x00001fff00007589 */ /* 0x000e2200000e0000 */
[----:B------:R-:W-:-:S04]  /*0140*/  SHF.R.S32.HI R3, RZ, 0x1f, R2 ;  /* 0x0000001fff037819 */ /* 0x000fc80000011402 */
[----:B------:R-:W-:Y:S02]  /*0150*/  LEA.HI R3, R3, R2, RZ, 0x2 ;  /* 0x0000000203037211 */ /* 0x000fe400078f10ff */
[----:B0-----:R-:W-:-:S13]  /*0160*/  ISETP.NE.AND P0, PT, R0, RZ, PT ;  /* 0x000000ff0000720c */ /* 0x001fda0003f05270 */
[----:B------:R-:W-:Y:S05]  /*0170*/  @P0 BRA `(.L_x_2) ;  /* 0x0000000000d40947 */ /* 0x000fea0003800000 */
[----:B------:R-:W-:Y:S01]  /*0180*/  ELECT P0, URZ, PT ;  /* 0x00000000003f782f */ /* 0x000fe20003800000 */
[----:B------:R-:W-:-:S12]  /*0190*/  BSSY B0, `(.L_x_2) ;  /* 0x0000033000007945 */ /* 0x000fd80003800000 */
[----:B------:R-:W-:Y:S05]  /*01a0*/  @!P0 BRA `(.L_x_3) ;  /* 0x0000000000c48947 */ /* 0x000fea0003800000 */
[----:B------:R-:W0:Y:S01]  /*01b0*/  S2UR UR8, SR_CgaCtaId ;  /* 0x00000000000879c3 */ /* 0x000e220000008800 */
[----:B------:R-:W-:Y:S01]  /*01c0*/  UMOV UR4, 0x400 ;  /* 0x0000040000047882 */ /* 0x000fe20000000000 */
[----:B------:R-:W-:Y:S01]  /*01d0*/  UMOV UR5, 0x1 ;  /* 0x0000000100057882 */ /* 0x000fe20000000000 */
[----:B------:R-:W-:Y:S02]  /*01e0*/  UMOV UR6, 0x80 ;  /* 0x0000008000067882 */ /* 0x000fe40000000000 */
[----:B------:R-:W-:-:S04]  /*01f0*/  UIADD3 UR6, -UR6, 0x100000, URZ ;  /* 0x0010000006067890 */ /* 0x000fc8000fffe13f */
[----:B------:R-:W-:Y:S02]  /*0200*/  USHF.L.U32 UR7, UR6, 0xb, URZ ;  /* 0x0000000b06077899 */ /* 0x000fe4000800063f */
[----:B------:R-:W-:Y:S02]  /*0210*/  USHF.L.U32 UR6, UR6, 0x1, URZ ;  /* 0x0000000106067899 */ /* 0x000fe4000800063f */
[----:B0-----:R-:W-:Y:S02]  /*0220*/  ULEA UR8, UR8, UR4, 0x18 ;  /* 0x0000000408087291 */ /* 0x001fe4000f8ec03f */
[----:B------:R-:W-:-:S04]  /*0230*/  UIADD3 UR4, -UR5, 0x100000, URZ ;  /* 0x0010000005047890 */ /* 0x000fc8000fffe13f */
[----:B------:R-:W-:Y:S02]  /*0240*/  USHF.L.U32 UR5, UR4, 0xb, URZ ;  /* 0x0000000b04057899 */ /* 0x000fe4000800063f */
[----:B------:R-:W-:Y:S01]  /*0250*/  USHF.L.U32 UR4, UR4, 0x1, URZ ;  /* 0x0000000104047899 */ /* 0x000fe2000800063f */
[----:B------:R-:W0:Y:S11]  /*0260*/  FENCE.VIEW.ASYNC.S ;  /* 0x00000000000073c6 */ /* 0x000e360000000000 */
[----:B0-----:R0:W1:Y:S01]  /*0270*/  SYNCS.EXCH.64 URZ, [UR8+0x36000], UR4 ;  /* 0x03600004083f75b2 */ /* 0x0010620008000100 */
[----:B------:R0:W2:Y:S01]  /*0280*/  SYNCS.EXCH.64 URZ, [UR8+0x36090], UR6 ;  /* 0x03609006083f75b2 */ /* 0x0000a20008000100 */
[----:B------:R0:W3:Y:S01]  /*0290*/  SYNCS.EXCH.64 URZ, [UR8+0x36008], UR4 ;  /* 0x03600804083f75b2 */ /* 0x0000e20008000100 */
[----:B------:R0:W4:Y:S01]  /*02a0*/  SYNCS.EXCH.64 URZ, [UR8+0x36098], UR6 ;  /* 0x03609806083f75b2 */ /* 0x0001220008000100 */
[----:B------:R0:W0:Y:S01]  /*02b0*/  SYNCS.EXCH.64 URZ, [UR8+0x36010], UR4 ;  /* 0x03601004083f75b2 */ /* 0x0000220008000100 */
        /* <DEDUP_REMOVED lines=31> */
[----:B-1234-:R-:W-:Y:S01]  /*04b0*/  NOP ;  /* 0x0000000000007918 */ /* 0x01efe20000000000 */
.L_x_3:
[----:B0-----:R-:W-:Y:S05]  /*04c0*/  BSYNC B0 ;  /* 0x0000000000007941 */ /* 0x001fea0003800000 */
.L_x_2:
[----:B------:R-:W-:Y:S01]  /*04d0*/  ULDC.64 UR4, c[0x0][0x598] ;  /* 0x0001660000047ab9 */ /* 0x000fe20000000a00 */
[----:B------:R-:W-:Y:S01]  /*04e0*/  LOP3.LUT R3, R3, 0xfffffffc, RZ, 0xc0, !PT ;  /* 0xfffffffc03037812 */ /* 0x000fe200078ec0ff */
[----:B------:R-:W-:Y:S01]  /*04f0*/  NOP ;  /* 0x0000000000007918 */ /* 0x000fe20000000000 */
[----:B------:R-:W-:Y:S01]  /*0500*/  ISETP.NE.U32.AND P0, PT, RZ, UR4, PT ;  /* 0x00000004ff007c0c */ /* 0x000fe2000bf05070 */
[----:B------:R-:W-:Y:S01]  /*0510*/  NOP ;  /* 0x0000000000007918 */ /* 0x000fe20000000000 */
[----:B------:R-:W-:Y:S01]  /*0520*/  BAR.SYNC.DEFER_BLOCKING 0x0 ;  /* 0x0000000000007b1d */ /* 0x000fe20000010000 */
[----:B------:R-:W-:Y:S01]  /*0530*/  IMAD.IADD R3, R2, 0x1, -R3 ;  /* 0x0000000102037824 */ /* 0x000fe200078e0a03 */
[----:B------:R-:W-:Y:S02]  /*0540*/  ISETP.NE.AND.EX P0, PT, RZ, UR5, PT, P0 ;  /* 0x00000005ff007c0c */ /* 0x000fe4000bf05300 */
[C---:B------:R-:W-:Y:S02]  /*0550*/  ISETP.NE.AND P2, PT, R10.reuse, 0x1, PT ;  /* 0x000000010a00780c */ /* 0x040fe40003f45270 */
[----:B------:R-:W-:Y:S01]  /*0560*/  LOP3.LUT P1, RZ, R10, R3, RZ, 0xfc, !PT ;  /* 0x000000030aff7212 */ /* 0x000fe2000782fcff */
[----:B------:R-:W-:-:S03]  /*0570*/  ULDC.64 UR12, c[0x0][0x208] ;  /* 0x00008200000c7ab9 */ /* 0x000fc60000000a00 */
[----:B------:R-:W-:-:S04]  /*0580*/  SEL R2, RZ, 0x1, P1 ;  /* 0x00000001ff027807 */ /* 0x000fc80000800000 */
[----:B------:R-:W-:Y:S01]  /*0590*/  SEL R2, R2, 0x2, P2 ;  /* 0x0000000202027807 */ /* 0x000fe20001000000 */
[----:B------:R-:W-:Y:S06]  /*05a0*/  @!P0 BRA `(.L_x_4) ;  /* 0x00000000001c8947 */ /* 0x000fec0003800000 */
[----:B------:R-:W0:Y:S02]  /*05b0*/  LDC.64 R4, c[0x0][0x598] ;  /* 0x00016600ff047b82 */ /* 0x000e240000000a00 */
[----:B0-----:R-:W2:Y:S02]  /*05c0*/  LDG.E.64 R4, desc[UR12][R4.64] ;  /* 0x0000000c04047981 */ /* 0x001ea4000c1e1b00 */
[----:B--2---:R-:W-:-:S04]  /*05d0*/  ISETP.NE.U32.AND P0, PT, R4, RZ, PT ;  /* 0x000000ff0400720c */ /* 0x004fc80003f05070 */
[----:B------:R-:W-:-:S13]  /*05e0*/  ISETP.NE.AND.EX P0, PT, R5, RZ, PT, P0 ;  /* 0x000000ff0500720c */ /* 0x000fda0003f05300 */
[----:B------:R-:W-:Y:S05]  /*05f0*/  @!P0 BRA `(.L_x_4) ;  /* 0x0000000000088947 */ /* 0x000fea0003800000 */
[----:B------:R2:W5:Y:S01]  /*0600*/  LD.E R0, desc[UR12][R4.64] ;  /* 0x0000000c04007980 */ /* 0x000562000c101900 */
[----:B------:R-:W-:Y:S05]  /*0610*/  BRA `(.L_x_5) ;  /* 0x0000000000207947 */ /* 0x000fea0003800000 */
.L_x_4:
[----:B------:R-:W-:Y:S02]  /*0620*/  ULDC.64 UR4, c[0x0][0x588] ;  /* 0x0001620000047ab9 */ /* 0x000fe40000000a00 */
[----:B------:R-:W-:-:S04]  /*0630*/  ISETP.NE.U32.AND P0, PT, RZ, UR4, PT ;  /* 0x00000004ff007c0c */ /* 0x000fc8000bf05070 */
[----:B------:R-:W-:-:S13]  /*0640*/  ISETP.NE.AND.EX P0, PT, RZ, UR5, PT, P0 ;  /* 0x00000005ff007c0c */ /* 0x000fda000bf05300 */
[----:B------:R-:W-:Y:S05]  /*0650*/  @!P0 BRA `(.L_x_6) ;  /* 0x00000000000c8947 */ /* 0x000fea0003800000 */
[----:B------:R-:W0:Y:S02]  /*0660*/  LDC.64 R4, c[0x0][0x588] ;  /* 0x00016200ff047b82 */ /* 0x000e240000000a00 */
[----:B0-----:R0:W5:Y:S01]  /*0670*/  LDG.E R0, desc[UR12][R4.64] ;  /* 0x0000000c04007981 */ /* 0x001162000c1e1900 */
[----:B------:R-:W-:Y:S05]  /*0680*/  BRA `(.L_x_5) ;  /* 0x0000000000047947 */ /* 0x000fea0003800000 */
.L_x_6:
[----:B------:R-:W1:Y:S02]  /*0690*/  LDC R0, c[0x0][0x580] ;  /* 0x00016000ff007b82 */ /* 0x000e640000000800 */
.L_x_5:
[----:B------:R-:W-:Y:S02]  /*06a0*/  ULDC.64 UR4, c[0x0][0x5a0] ;  /* 0x0001680000047ab9 */ /* 0x000fe40000000a00 */
[----:B------:R-:W-:-:S04]  /*06b0*/  ISETP.NE.U32.AND P0, PT, RZ, UR4, PT ;  /* 0x00000004ff007c0c */ /* 0x000fc8000bf05070 */
[----:B------:R-:W-:-:S13]  /*06c0*/  ISETP.NE.AND.EX P0, PT, RZ, UR5, PT, P0 ;  /* 0x00000005ff007c0c */ /* 0x000fda000bf05300 */
[----:B------:R-:W-:Y:S05]  /*06d0*/  @!P0 BRA `(.L_x_7) ;  /* 0x00000000001c8947 */ /* 0x000fea0003800000 */
[----:B0-2---:R-:W0:Y:S02]  /*06e0*/  LDC.64 R4, c[0x0][0x5a0] ;  /* 0x00016800ff047b82 */ /* 0x005e240000000a00 */
[----:B0-----:R-:W2:Y:S02]  /*06f0*/  LDG.E.64 R4, desc[UR12][R4.64] ;  /* 0x0000000c04047981 */ /* 0x001ea4000c1e1b00 */
[----:B--2---:R-:W-:-:S04]  /*0700*/  ISETP.NE.U32.AND P0, PT, R4, RZ, PT ;  /* 0x000000ff0400720c */ /* 0x004fc80003f05070 */
[----:B------:R-:W-:-:S13]  /*0710*/  ISETP.NE.AND.EX P0, PT, R5, RZ, PT, P0 ;  /* 0x000000ff0500720c */ /* 0x000fda0003f05300 */
[----:B------:R-:W-:Y:S05]  /*0720*/  @!P0 BRA `(.L_x_7) ;  /* 0x0000000000088947 */ /* 0x000fea0003800000 */
[----:B------:R0:W5:Y:S01]  /*0730*/  LD.E R6, desc[UR12][R4.64] ;  /* 0x0000000c04067980 */ /* 0x000162000c101900 */
[----:B------:R-:W-:Y:S05]  /*0740*/  BRA `(.L_x_8) ;  /* 0x0000000000207947 */ /* 0x000fea0003800000 */
.L_x_7:
[----:B------:R-:W-:Y:S02]  /*0750*/  ULDC.64 UR4, c[0x0][0x590] ;  /* 0x0001640000047ab9 */ /* 0x000fe40000000a00 */
[----:B------:R-:W-:-:S04]  /*0760*/  ISETP.NE.U32.AND P0, PT, RZ, UR4, PT ;  /* 0x00000004ff007c0c */ /* 0x000fc8000bf05070 */
[----:B------:R-:W-:-:S13]  /*0770*/  ISETP.NE.AND.EX P0, PT, RZ, UR5, PT, P0 ;  /* 0x00000005ff007c0c */ /* 0x000fda000bf05300 */
[----:B------:R-:W-:Y:S05]  /*0780*/  @!P0 BRA `(.L_x_9) ;  /* 0x00000000000c8947 */ /* 0x000fea0003800000 */
[----:B------:R-:W3:Y:S02]  /*0790*/  LDC.64 R6, c[0x0][0x590] ;  /* 0x00016400ff067b82 */ /* 0x000ee40000000a00 */
[----:B---3--:R4:W5:Y:S01]  /*07a0*/  LDG.E R6, desc[UR12][R6.64] ;  /* 0x0000000c06067981 */ /* 0x008962000c1e1900 */
[----:B------:R-:W-:Y:S05]  /*07b0*/  BRA `(.L_x_8) ;  /* 0x0000000000047947 */ /* 0x000fea0003800000 */
.L_x_9:
[----:B------:R-:W3:Y:S02]  /*07c0*/  LDC R6, c[0x0][0x584] ;  /* 0x00016100ff067b82 */ /* 0x000ee40000000800 */
.L_x_8:
[----:B0-2---:R-:W0:Y:S01]  /*07d0*/  LDC R4, c[0x0][0x4c0] ;  /* 0x00013000ff047b82 */ /* 0x005e220000000800 */
[----:B------:R-:W2:Y:S07]  /*07e0*/  S2R R14, SR_CTAID.Y ;  /* 0x00000000000e7919 */ /* 0x000eae0000002600 */
[----:B------:R-:W1:Y:S01]  /*07f0*/  LDC R15, c[0x0][0x4c4] ;  /* 0x00013100ff0f7b82 */ /* 0x000e620000000800 */
[----:B0-----:R-:W-:-:S05]  /*0800*/  VIADD R4, R4, 0x7f ;  /* 0x0000007f04047836 */ /* 0x001fca0000000000 */
[----:B------:R-:W-:Y:S02]  /*0810*/  SHF.R.S32.HI R5, RZ, 0x1f, R4 ;  /* 0x0000001fff057819 */ /* 0x000fe40000011404 */
[----:B-1----:R-:W-:Y:S02]  /*0820*/  IABS R13, R15 ;  /* 0x0000000f000d7213 */ /* 0x002fe40000000000 */
[----:B------:R-:W-:-:S04]  /*0830*/  LEA.HI R5, R5, R4, RZ, 0x7 ;  /* 0x0000000405057211 */ /* 0x000fc800078f38ff */
[----:B----4-:R-:W-:-:S04]  /*0840*/  SHF.R.S32.HI R7, RZ, 0x7, R5 ;  /* 0x00000007ff077819 */ /* 0x010fc80000011405 */
[-C--:B------:R-:W-:Y:S02]  /*0850*/  IABS R16, R7.reuse ;  /* 0x0000000700107213 */ /* 0x080fe40000000000 */
[----:B------:R-:W-:Y:S02]  /*0860*/  IABS R11, R7 ;  /* 0x00000007000b7213 */ /* 0x000fe40000000000 */
[----:B------:R-:W0:Y:S03]  /*0870*/  I2F.RP R8, R16 ;  /* 0x0000001000087306 */ /* 0x000e260000209400 */
[----:B------:R-:W-:-:S05]  /*0880*/  IMAD.MOV R11, RZ, RZ, -R11 ;  /* 0x000000ffff0b7224 */ /* 0x000fca00078e0a0b */
[----:B0-----:R-:W0:Y:S02]  /*0890*/  MUFU.RCP R8, R8 ;  /* 0x0000000800087308 */ /* 0x001e240000001000 */
[----:B0-----:R-:W-:Y:S01]  /*08a0*/  VIADD R4, R8, 0xffffffe ;  /* 0x0ffffffe08047836 */ /* 0x001fe20000000000 */
[----:B--2---:R-:W-:-:S05]  /*08b0*/  IABS R8, R14 ;  /* 0x0000000e00087213 */ /* 0x004fca0000000000 */
[----:B------:R0:W1:Y:S02]  /*08c0*/  F2I.FTZ.U32.TRUNC.NTZ R5, R4 ;  /* 0x0000000400057305 */ /* 0x000064000021f000 */
[----:B0-----:R-:W-:Y:S02]  /*08d0*/  IMAD.MOV.U32 R4, RZ, RZ, RZ ;  /* 0x000000ffff047224 */ /* 0x001fe400078e00ff */
[----:B-1----:R-:W-:-:S04]  /*08e0*/  IMAD.MOV R9, RZ, RZ, -R5 ;  /* 0x000000ffff097224 */ /* 0x002fc800078e0a05 */
[----:B------:R-:W-:-:S04]  /*08f0*/  IMAD R9, R9, R16, RZ ;  /* 0x0000001009097224 */ /* 0x000fc800078e02ff */
[----:B------:R-:W-:Y:S02]  /*0900*/  IMAD.HI.U32 R5, R5, R9, R4 ;  /* 0x0000000905057227 */ /* 0x000fe400078e0004 */
[----:B------:R-:W0:Y:S04]  /*0910*/  I2F.RP R9, R13 ;  /* 0x0000000d00097306 */ /* 0x000e280000209400 */
[----:B------:R-:W-:-:S04]  /*0920*/  IMAD.HI.U32 R4, R5, R8, RZ ;  /* 0x0000000805047227 */ /* 0x000fc800078e00ff */
[----:B------:R-:W-:Y:S01]  /*0930*/  IMAD R5, R4, R11, R8 ;  /* 0x0000000b04057224 */ /* 0x000fe200078e0208 */
[----:B------:R-:W-:-:S04]  /*0940*/  LOP3.LUT R8, R14, R7, RZ, 0x3c, !PT ;  /* 0x000000070e087212 */ /* 0x000fc800078e3cff */
[----:B------:R-:W-:Y:S01]  /*0950*/  ISETP.GT.U32.AND P1, PT, R16, R5, PT ;  /* 0x000000051000720c */ /* 0x000fe20003f24070 */
[----:B0-----:R-:W0:Y:S01]  /*0960*/  MUFU.RCP R9, R9 ;  /* 0x0000000900097308 */ /* 0x001e220000001000 */
[----:B------:R-:W-:-:S11]  /*0970*/  ISETP.GE.AND P2, PT, R8, RZ, PT ;  /* 0x000000ff0800720c */ /* 0x000fd60003f46270 */
[----:B------:R-:W-:Y:S02]  /*0980*/  @!P1 IMAD.IADD R5, R5, 0x1, -R16 ;  /* 0x0000000105059824 */ /* 0x000fe400078e0a10 */
[----:B------:R-:W-:Y:S01]  /*0990*/  @!P1 VIADD R4, R4, 0x1 ;  /* 0x0000000104049836 */ /* 0x000fe20000000000 */
[----:B------:R-:W-:Y:S02]  /*09a0*/  ISETP.NE.AND P1, PT, R7, RZ, PT ;  /* 0x000000ff0700720c */ /* 0x000fe40003f25270 */
[----:B------:R-:W-:Y:S01]  /*09b0*/  ISETP.GE.U32.AND P0, PT, R5, R16, PT ;  /* 0x000000100500720c */ /* 0x000fe20003f06070 */
[----:B0-----:R-:W-:-:S04]  /*09c0*/  VIADD R11, R9, 0xffffffe ;  /* 0x0ffffffe090b7836 */ /* 0x001fc80000000000 */
[----:B------:R0:W1:Y:S08]  /*09d0*/  F2I.FTZ.U32.TRUNC.NTZ R5, R11 ;  /* 0x0000000b00057305 */ /* 0x000070000021f000 */
[----:B------:R-:W-:Y:S01]  /*09e0*/  @P0 VIADD R4, R4, 0x1 ;  /* 0x0000000104040836 */ /* 0x000fe20000000000 */
[----:B0-----:R-:W0:Y:S03]  /*09f0*/  LDC R11, c[0x0][0x290] ;  /* 0x0000a400ff0b7b82 */ /* 0x001e260000000800 */
[----:B------:R-:W-:-:S02]  /*0a00*/  IMAD.MOV.U32 R18, RZ, RZ, R4 ;  /* 0x000000ffff127224 */ /* 0x000fc400078e0004 */
[----:B-1----:R-:W-:Y:S02]  /*0a10*/  IMAD.MOV R4, RZ, RZ, -R5 ;  /* 0x000000ffff047224 */ /* 0x002fe400078e0a05 */
[----:B------:R-:W-:Y:S01]  /*0a20*/  @!P2 IMAD.MOV R18, RZ, RZ, -R18 ;  /* 0x000000ffff12a224 */ /* 0x000fe200078e0a12 */
[----:B------:R-:W-:Y:S01]  /*0a30*/  @!P1 LOP3.LUT R18, RZ, R7, RZ, 0x33, !PT ;  /* 0x00000007ff129212 */ /* 0x000fe200078e33ff */
[----:B------:R-:W-:Y:S02]  /*0a40*/  IMAD R9, R4, R13, RZ ;  /* 0x0000000d04097224 */ /* 0x000fe400078e02ff */
[----:B------:R-:W-:Y:S01]  /*0a50*/  IMAD.MOV.U32 R4, RZ, RZ, RZ ;  /* 0x000000ffff047224 */ /* 0x000fe200078e00ff */
[----:B------:R-:W-:-:S03]  /*0a60*/  IABS R8, R18 ;  /* 0x0000001200087213 */ /* 0x000fc60000000000 */
[----:B------:R-:W-:-:S04]  /*0a70*/  IMAD.HI.U32 R4, R5, R9, R4 ;  /* 0x0000000905047227 */ /* 0x000fc800078e0004 */
[----:B------:R-:W-:Y:S02]  /*0a80*/  IMAD.MOV.U32 R5, RZ, RZ, R8 ;  /* 0x000000ffff057224 */ /* 0x000fe400078e0008 */
[----:B------:R-:W-:Y:S02]  /*0a90*/  IMAD.MOV R9, RZ, RZ, -R18 ;  /* 0x000000ffff097224 */ /* 0x000fe400078e0a12 */
[----:B------:R-:W-:-:S04]  /*0aa0*/  IMAD.HI.U32 R8, R4, R5, RZ ;  /* 0x0000000504087227 */ /* 0x000fc800078e00ff */
[----:B------:R-:W-:Y:S02]  /*0ab0*/  IMAD.MOV R4, RZ, RZ, -R8 ;  /* 0x000000ffff047224 */ /* 0x000fe400078e0a08 */
[----:B------:R-:W-:Y:S02]  /*0ac0*/  IMAD R7, R7, R9, R14 ;  /* 0x0000000907077224 */ /* 0x000fe400078e020e */
[----:B------:R-:W-:-:S05]  /*0ad0*/  IMAD R4, R13, R4, R5 ;  /* 0x000000040d047224 */ /* 0x000fca00078e0205 */
[----:B------:R-:W-:-:S13]  /*0ae0*/  ISETP.GT.U32.AND P1, PT, R13, R4, PT ;  /* 0x000000040d00720c */ /* 0x000fda0003f24070 */
[----:B------:R-:W-:Y:S02]  /*0af0*/  @!P1 IMAD.IADD R4, R4, 0x1, -R13 ;  /* 0x0000000104049824 */ /* 0x000fe400078e0a0d */
[----:B------:R-:W-:Y:S01]  /*0b00*/  @!P1 VIADD R8, R8, 0x1 ;  /* 0x0000000108089836 */ /* 0x000fe20000000000 */
[----:B------:R-:W-:Y:S02]  /*0b10*/  ISETP.NE.AND P1, PT, R15, RZ, PT ;  /* 0x000000ff0f00720c */ /* 0x000fe40003f25270 */
[----:B------:R-:W-:Y:S02]  /*0b20*/  ISETP.GE.U32.AND P0, PT, R4, R13, PT ;  /* 0x0000000d0400720c */ /* 0x000fe40003f06070 */
[----:B------:R-:W-:-:S04]  /*0b30*/  LOP3.LUT R4, R18, R15, RZ, 0x3c, !PT ;  /* 0x0000000f12047212 */ /* 0x000fc800078e3cff */
[----:B------:R-:W-:Y:S01]  /*0b40*/  ISETP.GE.AND P2, PT, R4, RZ, PT ;  /* 0x000000ff0400720c */ /* 0x000fe20003f46270 */
[----:B0-----:R-:W-:-:S05]  /*0b50*/  VIADD R4, R11, 0x1f ;  /* 0x0000001f0b047836 */ /* 0x001fca0000000000 */
[----:B------:R-:W-:Y:S01]  /*0b60*/  SHF.R.S32.HI R5, RZ, 0x1f, R4 ;  /* 0x0000001fff057819 */ /* 0x000fe20000011404 */
[----:B------:R-:W-:Y:S01]  /*0b70*/  @P0 VIADD R8, R8, 0x1 ;  /* 0x0000000108080836 */ /* 0x000fe20000000000 */
[----:B------:R-:W-:Y:S02]  /*0b80*/  ISETP.NE.AND P0, PT, R10, RZ, PT ;  /* 0x000000ff0a00720c */ /* 0x000fe40003f05270 */
[----:B------:R-:W-:-:S03]  /*0b90*/  LEA.HI R5, R5, R4, RZ, 0x5 ;  /* 0x0000000405057211 */ /* 0x000fc600078f28ff */
[----:B------:R-:W-:Y:S01]  /*0ba0*/  @!P2 IMAD.MOV R8, RZ, RZ, -R8 ;  /* 0x000000ffff08a224 */ /* 0x000fe200078e0a08 */
[----:B------:R-:W-:Y:S02]  /*0bb0*/  @!P1 LOP3.LUT R8, RZ, R15, RZ, 0x33, !PT ;  /* 0x0000000fff089212 */ /* 0x000fe400078e33ff */
[----:B------:R-:W-:-:S03]  /*0bc0*/  SHF.R.S32.HI R14, RZ, 0x5, R5 ;  /* 0x00000005ff0e7819 */ /* 0x000fc60000011405 */
[----:B------:R-:W-:-:S04]  /*0bd0*/  IMAD.MOV R16, RZ, RZ, -R8 ;  /* 0x000000ffff107224 */ /* 0x000fc800078e0a08 */
[----:B------:R-:W-:Y:S01]  /*0be0*/  IMAD R15, R15, R16, R18 ;  /* 0x000000100f0f7224 */ /* 0x000fe200078e0212 */
[----:B------:R-:W-:Y:S06]  /*0bf0*/  @!P0 BRA `(.L_x_10) ;  /* 0x0000005000188947 */ /* 0x000fec0003800000 */
[----:B------:R-:W-:-:S13]  /*0c00*/  ISETP.NE.AND P0, PT, R10, 0x1, PT ;  /* 0x000000010a00780c */ /* 0x000fda0003f05270 */
[----:B------:R-:W-:Y:S05]  /*0c10*/  @P0 EXIT ;  /* 0x000000000000094d */ /* 0x000fea0003800000 */
[----:B------:R-:W-:Y:S01]  /*0c20*/  ISETP.GE.AND P0, PT, R11, 0x1, PT ;  /* 0x000000010b00780c */ /* 0x000fe20003f06270 */
[----:B------:R-:W-:Y:S01]  /*0c30*/  UMOV UR4, URZ ;  /* 0x0000003f00047c82 */ /* 0x000fe20008000000 */
[----:B------:R-:W-:Y:S02]  /*0c40*/  CS2R R86, SRZ ;  /* 0x0000000000567805 */ /* 0x000fe4000001ff00 */
[----:B------:R-:W-:Y:S02]  /*0c50*/  CS2R R24, SRZ ;  /* 0x0000000000187805 */ /* 0x000fe4000001ff00 */
[----:B------:R-:W-:Y:S02]  /*0c60*/  CS2R R26, SRZ ;  /* 0x00000000001a7805 */ /* 0x000fe4000001ff00 */
[----:B------:R-:W-:Y:S02]  /*0c70*/  CS2R R28, SRZ ;  /* 0x00000000001c7805 */ /* 0x000fe4000001ff00 */
[----:B------:R-:W-:-:S02]  /*0c80*/  CS2R R30, SRZ ;  /* 0x00000000001e7805 */ /* 0x000fc4000001ff00 */
[----:B------:R-:W-:Y:S02]  /*0c90*/  CS2R R32, SRZ ;  /* 0x0000000000207805 */ /* 0x000fe4000001ff00 */
        /* <DEDUP_REMOVED lines=25> */
[----:B------:R-:W-:Y:S01]  /*0e30*/  CS2R R84, SRZ ;  /* 0x0000000000547805 */ /* 0x000fe2000001ff00 */
[----:B------:R-:W-:Y:S06]  /*0e40*/  @!P0 BRA `(.L_x_11) ;  /* 0x0000000000748947 */ /* 0x000fec0003800000 */
[----:B------:R-:W-:-:S04]  /*0e50*/  LOP3.LUT R3, R2, 0x1, RZ, 0xfc, !PT ;  /* 0x0000000102037812 */ /* 0x000fc800078efcff */
[----:B------:R-:W-:-:S13]  /*0e60*/  ISETP.NE.AND P0, PT, R3, 0x3, PT ;  /* 0x000000030300780c */ /* 0x000fda0003f05270 */
[----:B------:R-:W-:Y:S05]  /*0e70*/  @!P0 BRA `(.L_x_12) ;  /* 0x0000000000048947 */ /* 0x000fea0003800000 */
[----:B------:R-:W-:Y:S01]  /*0e80*/  BPT.TRAP 0x1 ;  /* 0x000000040000795c */ /* 0x000fe20000300000 */
.L_x_12:
[----:B------:R-:W0:Y:S01]  /*0e90*/  S2UR UR5, SR_CgaCtaId ;  /* 0x00000000000579c3 */ /* 0x000e220000008800 */
[----:B------:R-:W-:Y:S01]  /*0ea0*/  SHF.L.U32 R3, RZ, 0x1f, RZ ;  /* 0x0000001fff037819 */ /* 0x000fe200000006ff */
[----:B------:R-:W-:Y:S02]  /*0eb0*/  UMOV UR4, 0x400 ;  /* 0x0000040000047882 */ /* 0x000fe40000000000 */
[----:B0-----:R-:W-:-:S12]  /*0ec0*/  ULEA UR6, UR5, UR4, 0x18 ;  /* 0x0000000405067291 */ /* 0x001fd8000f8ec03f */
.L_x_13:
[----:B0-----:R-:W-:-:S04]  /*0ed0*/  IMAD.U32 R4, RZ, RZ, UR6 ;  /* 0x00000006ff047e24 */ /* 0x001fc8000f8e00ff */
[----:B------:R0:W1:Y:S03]  /*0ee0*/  SYNCS.PHASECHK.TRANS64.TRYWAIT P0, [R4+URZ+0x36000], R3 ;  /* 0x03600003040075a7 */ /* 0x000066000800017f */
[----:B-1----:R-:W-:Y:S05]  /*0ef0*/  @!P0 NANOSLEEP.SYNCS 0x989680 ;  /* 0x009896800000895d */ /* 0x002fea0003900000 */
[----:B------:R-:W1:Y:S02]  /*0f00*/  @!P0 SYNCS.PHASECHK.TRANS64 P0, [R4+URZ+0x36000], R3 ;  /* 0x03600003040085a7 */ /* 0x000e64000800007f */
[----:B-1----:R-:W-:Y:S05]  /*0f10*/  @!P0 BRA `(.L_x_13) ;  /* 0xfffffffc00ec8947 */ /* 0x002fea000383ffff */
[----:B------:R-:W-:Y:S01]  /*0f20*/  UIADD3 UR4, UR6, 0x12000, URZ ;  /* 0x0001200006047890 */ /* 0x000fe2000fffe03f */
[----:B------:R-:W-:Y:S01]  /*0f30*/  WARPGROUP.ARRIVE ;  /* 0x00000000000079c5 */ /* 0x000fe20000000000 */
[----:B------:R-:W-:Y:S02]  /*0f40*/  UMOV UR7, 0x40000040 ;  /* 0x4000004000077882 */ /* 0x000fe40000000000 */
[----:B------:R-:W-:Y:S02]  /*0f50*/  USHF.R.U32.HI UR5, URZ, 0x4, UR4 ;  /* 0x000000043f057899 */ /* 0x000fe40008011604 */
[----:B------:R-:W-:Y:S02]  /*0f60*/  USHF.R.U32.HI UR4, URZ, 0x4, UR6 ;  /* 0x000000043f047899 */ /* 0x000fe40008011606 */
[----:B------:R-:W-:Y:S02]  /*0f70*/  ULOP3.LUT UR5, UR5, 0x3fff, URZ, 0xc0, !UPT ;  /* 0x00003fff05057892 */ /* 0x000fe4000f8ec03f */
[----:B------:R-:W-:-:S02]  /*0f80*/  ULOP3.LUT UR4, UR4, 0x3fff, URZ, 0xc0, !UPT ;  /* 0x00003fff04047892 */ /* 0x000fc4000f8ec03f */
[----:B------:R-:W-:-:S03]  /*0f90*/  ULOP3.LUT UR6, UR5, 0x1000000, URZ, 0xfc, !UPT ;  /* 0x0100000005067892 */ /* 0x000fc6000f8efc3f */
[----:B------:R-:W-:-:S06]  /*0fa0*/  UMOV UR5, 0x40000040 ;  /* 0x4000004000057882 */ /* 0x000fcc0000000000 */
[----:B------:R-:W-:Y:S01]  /*0fb0*/  HGMMA.64x128x16.F32.BF16 R24, gdesc[UR4].tnspA.tnspB, RZ, !UPT ;  /* 0x61e00000041879f0 */ /* 0x000fe2000c7018ff */
[----:B------:R-:W-:Y:S02]  /*0fc0*/  UIADD3 UR4, UR4, 0x80, URZ ;  /* 0x0000008004047890 */ /* 0x000fe4000fffe03f */
[----:B------:R-:W-:Y:S01]  /*0fd0*/  UIADD3 UR6, UR6, 0x80, URZ ;  /* 0x0000008006067890 */ /* 0x000fe2000fffe03f */
[----:B------:R-:W-:Y:S01]  /*0fe0*/  UMOV UR5, 0x40000040 ;  /* 0x4000004000057882 */ /* 0x000fe20000000000 */
[----:B------:R-:W-:-:S07]  /*0ff0*/  UMOV UR7, 0x40000040 ;  /* 0x4000004000077882 */ /* 0x000fce0000000000 */
[----:B------:R-:W-:Y:S01]  /*1000*/  HGMMA.64x128x16.F32.BF16 R24, gdesc[UR4].tnspA.tnspB, R24, gsb0 ;  /* 0x61e00000041879f0 */ /* 0x000fe20008001818 */
[----:B------:R-:W-:-:S05]  /*1010*/  UMOV UR4, 0x1 ;  /* 0x0000000100047882 */ /* 0x000fca0000000000 */
.L_x_11:
[----:B0-----:R-:W-:-:S05]  /*1020*/  VIMNMX R3, R14, 0x1, PT ;  /* 0x000000010e037848 */ /* 0x001fca0003fe0100 */
[----:B------:R-:W-:-:S05]  /*1030*/  IMAD.IADD R3, R14, 0x1, -R3 ;  /* 0x000000010e037824 */ /* 0x000fca00078e0a03 */
[----:B------:R-:W-:-:S13]  /*1040*/  ISETP.GE.AND P0, PT, R3, 0x1, PT ;  /* 0x000000010300780c */ /* 0x000fda0003f06270 */
[----:B------:R-:W-:Y:S05]  /*1050*/  @!P0 BRA `(.L_x_14) ;  /* 0x0000000000e48947 */ /* 0x000fea0003800000 */
[----:B------:R-:W0:Y:S01]  /*1060*/  S2UR UR6, SR_CgaCtaId ;  /* 0x00000000000679c3 */ /* 0x000e220000008800 */
[----:B------:R-:W-:Y:S01]  /*1070*/  UMOV UR5, 0x400 ;  /* 0x0000040000057882 */ /* 0x000fe20000000000 */
[----:B------:R-:W-:Y:S01]  /*1080*/  LOP3.LUT R11, R2, 0x1, RZ, 0xfc, !PT ;  /* 0x00000001020b7812 */ /* 0x000fe200078efcff */
[----:B------:R-:W-:Y:S01]  /*1090*/  IMAD.MOV.U32 R9, RZ, RZ, RZ ;  /* 0x000000ffff097224 */ /* 0x000fe200078e00ff */
[----:B------:R-:W-:Y:S01]  /*10a0*/  UISETP.NE.U32.AND UP0, UPT, UR4, URZ, UPT ;  /* 0x0000003f0400728c */ /* 0x000fe2000bf05070 */
[----:B------:R-:W-:Y:S01]  /*10b0*/  IMAD.MOV.U32 R4, RZ, RZ, R3 ;  /* 0x000000ffff047224 */ /* 0x000fe200078e0003 */
[----:B0-----:R-:W-:-:S04]  /*10c0*/  ULEA UR7, UR6, UR5, 0x18 ;  /* 0x0000000506077291 */ /* 0x001fc8000f8ec03f */
[----:B------:R-:W-:-:S04]  /*10d0*/  UIADD3 UR5, UR7, 0x12000, URZ ;  /* 0x0001200007057890 */ /* 0x000fc8000fffe03f */
[----:B------:R-:W-:Y:S02]  /*10e0*/  USHF.R.U32.HI UR6, URZ, 0x4, UR5 ;  /* 0x000000043f067899 */ /* 0x000fe40008011605 */
[----:B------:R-:W-:Y:S02]  /*10f0*/  USHF.R.U32.HI UR5, URZ, 0x4, UR7 ;  /* 0x000000043f057899 */ /* 0x000fe40008011607 */
[----:B------:R-:W-:Y:S02]  /*1100*/  ULOP3.LUT UR6, UR6, 0x3fff, URZ, 0xc0, !UPT ;  /* 0x00003fff06067892 */ /* 0x000fe4000f8ec03f */
[----:B------:R-:W-:Y:S02]  /*1110*/  ULOP3.LUT UR14, UR5, 0x3fff, URZ, 0xc0, !UPT ;  /* 0x00003fff050e7892 */ /* 0x000fe4000f8ec03f */
[----:B------:R-:W-:Y:S01]  /*1120*/  ULOP3.LUT UR15, UR6, 0x1000000, URZ, 0xfc, !UPT ;  /* 0x01000000060f7892 */ /* 0x000fe2000f8efc3f */
[----:B------:R-:W-:-:S11]  /*1130*/  UMOV UR5, URZ ;  /* 0x0000003f00057c82 */ /* 0x000fd60008000000 */
.L_x_19:
[----:B------:R-:W-:-:S13]  /*1140*/  ISETP.NE.AND P1, PT, R11, 0x3, PT ;  /* 0x000000030b00780c */ /* 0x000fda0003f25270 */
[----:B0-----:R-:W-:Y:S05]  /*1150*/  @!P1 BRA `(.L_x_15) ;  /* 0x0000000000049947 */ /* 0x001fea0003800000 */
[----:B------:R-:W-:Y:S01]  /*1160*/  BPT.TRAP 0x1 ;  /* 0x000000040000795c */ /* 0x000fe20000300000 */
.L_x_15:
[----:B------:R-:W-:Y:S01]  /*1170*/  SHF.L.U32 R5, R9, 0x1f, RZ ;  /* 0x0000001f09057819 */ /* 0x000fe200000006ff */
[----:B------:R-:W-:-:S12]  /*1180*/  ULEA UR6, UR4, UR7, 0x3 ;  /* 0x0000000704067291 */ /* 0x000fd8000f8e183f */
.L_x_16:
[----:B0-----:R-:W-:-:S04]  /*1190*/  IMAD.U32 R10, RZ, RZ, UR6 ;  /* 0x00000006ff0a7e24 */ /* 0x001fc8000f8e00ff */
[----:B------:R0:W1:Y:S03]  /*11a0*/  SYNCS.PHASECHK.TRANS64.TRYWAIT P0, [R10+URZ+0x36000], R5 ;  /* 0x036000050a0075a7 */ /* 0x000066000800017f */
[----:B-1----:R-:W-:Y:S05]  /*11b0*/  @!P0 NANOSLEEP.SYNCS 0x989680 ;  /* 0x009896800000895d */ /* 0x002fea0003900000 */
[----:B------:R-:W1:Y:S02]  /*11c0*/  @!P0 SYNCS.PHASECHK.TRANS64 P0, [R10+URZ+0x36000], R5 ;  /* 0x036000050a0085a7 */ /* 0x000e64000800007f */
[----:B-1----:R-:W-:Y:S05]  /*11d0*/  @!P0 BRA `(.L_x_16) ;  /* 0xfffffffc00ec8947 */ /* 0x002fea000383ffff */
[----:B------:R-:W-:Y:S01]  /*11e0*/  ULEA UR8, UR4, UR14, 0x8 ;  /* 0x0000000e04087291 */ /* 0x000fe2000f8e403f */
[----:B------:R-:W-:Y:S01]  /*11f0*/  WARPGROUP.ARRIVE ;  /* 0x00000000000079c5 */ /* 0x000fe20000000000 */
[----:B------:R-:W-:Y:S01]  /*1200*/  ULEA UR10, UR4, UR15, 0x9 ;  /* 0x0000000f040a7291 */ /* 0x000fe2000f8e483f */
[----:B------:R-:W-:Y:S01]  /*1210*/  UMOV UR9, 0x40000040 ;  /* 0x4000004000097882 */ /* 0x000fe20000000000 */
[----:B------:R-:W-:-:S07]  /*1220*/  UMOV UR11, 0x40000040 ;  /* 0x40000040000b7882 */ /* 0x000fce0000000000 */
[----:B------:R-:W-:Y:S01]  /*1230*/  HGMMA.64x128x16.F32.BF16 R24, gdesc[UR8].tnspA.tnspB, R24, UP0 ;  /* 0x61e00000081879f0 */ /* 0x000fe2000bf01818 */
[----:B------:R-:W-:Y:S02]  /*1240*/  UIADD3 UR8, UR8, 0x80, URZ ;  /* 0x0000008008087890 */ /* 0x000fe4000fffe03f */
[----:B------:R-:W-:Y:S01]  /*1250*/  UIADD3 UR10, UR10, 0x80, URZ ;  /* 0x000000800a0a7890 */ /* 0x000fe2000fffe03f */
[----:B------:R-:W-:Y:S01]  /*1260*/  UMOV UR9, 0x40000040 ;  /* 0x4000004000097882 */ /* 0x000fe20000000000 */
[----:B------:R-:W-:-:S07]  /*1270*/  UMOV UR11, 0x40000040 ;  /* 0x40000040000b7882 */ /* 0x000fce0000000000 */
[----:B------:R-:W-:Y:S03]  /*1280*/  HGMMA.64x128x16.F32.BF16 R24, gdesc[UR8].tnspA.tnspB, R24, gsb0 ;  /* 0x61e00000081879f0 */ /* 0x000fe60008001818 */
[----:B------:R-:W-:Y:S02]  /*1290*/  WARPGROUP.DEPBAR.LE gsb0, 0x1 ;  /* 0x00008000000079c5 */ /* 0x000fe40000010100 */
[----:B------:R-:W-:Y:S05]  /*12a0*/  @!P1 BRA `(.L_x_17) ;  /* 0x0000000000049947 */ /* 0x000fea0003800000 */
[----:B------:R-:W-:Y:S01]  /*12b0*/  BPT.TRAP 0x1 ;  /* 0x000000040000795c */ /* 0x000fe20000300000 */
.L_x_17:
[----:B------:R-:W-:Y:S01]  /*12c0*/  ULEA UR6, UR5, UR7, 0x3 ;  /* 0x0000000705067291 */ /* 0x000fe2000f8e183f */
[----:B------:R-:W-:-:S03]  /*12d0*/  ISETP.GT.U32.AND P0, PT, R2, 0x1, PT ;  /* 0x000000010200780c */ /* 0x000fc60003f04070 */
[----:B------:R-:W-:-:S04]  /*12e0*/  UIADD3 UR6, UR6, 0x36090, URZ ;  /* 0x0003609006067890 */ /* 0x000fc8000fffe03f */
[----:B------:R-:W-:-:S09]  /*12f0*/  UPRMT UR6, URZ, 0x654, UR6 ;  /* 0x000006543f067896 */ /* 0x000fd20008000006 */
[----:B------:R-:W-:Y:S01]  /*1300*/  SYNCS.ARRIVE.TRANS64.RED.A1T0 RZ, [UR6], RZ ;  /* 0x000000ffffff79a7 */ /* 0x000fe20008100406 */
[----:B------:R-:W-:Y:S05]  /*1310*/  @P0 BRA `(.L_x_18) ;  /* 0x0000000000040947 */ /* 0x000fea0003800000 */
[----:B------:R-:W-:Y:S01]  /*1320*/  BPT.TRAP 0x1 ;  /* 0x000000040000795c */ /* 0x000fe20000300000 */
.L_x_18:
[----:B------:R-:W-:Y:S01]  /*1330*/  UIADD3 UR4, UR4, 0x1, URZ ;  /* 0x0000000104047890 */ /* 0x000fe2000fffe03f */
[C---:B------:R-:W-:Y:S01]  /*1340*/  ISETP.GT.AND P0, PT, R4.reuse, 0x1, PT ;  /* 0x000000010400780c */ /* 0x040fe20003f04270 */
[----:B------:R-:W-:Y:S01]  /*1350*/  UIADD3 UR5, UR5, 0x1, URZ ;  /* 0x0000000105057890 */ /* 0x000fe2000fffe03f */
[----:B------:R-:W-:Y:S01]  /*1360*/  VIADD R4, R4, 0xffffffff ;  /* 0xffffffff04047836 */ /* 0x000fe20000000000 */
[----:B------:R-:W-:Y:S02]  /*1370*/  UISETP.NE.AND UP0, UPT, UR4, 0x12, UPT ;  /* 0x000000120400788c */ /* 0x000fe4000bf05270 */
[----:B------:R-:W-:Y:S02]  /*1380*/  UISETP.NE.AND UP1, UPT, UR5, 0x12, UPT ;  /* 0x000000120500788c */ /* 0x000fe4000bf25270 */
[----:B------:R-:W-:Y:S02]  /*1390*/  USEL UR6, URZ, 0x1, UP0 ;  /* 0x000000013f067887 */ /* 0x000fe40008000000 */
[----:B------:R-:W-:-:S02]  /*13a0*/  USEL UR4, UR4, URZ, UP0 ;  /* 0x0000003f04047287 */ /* 0x000fc40008000000 */
[----:B------:R-:W-:Y:S02]  /*13b0*/  USEL UR5, UR5, URZ, UP1 ;  /* 0x0000003f05057287 */ /* 0x000fe40008800000 */
[----:B------:R-:W-:Y:S01]  /*13c0*/  UPLOP3.LUT UP0, UPT, UPT, UPT, UPT, 0x80, 0x0 ;  /* 0x000000000000789c */ /* 0x000fe20003f0f070 */
[----:B------:R-:W-:Y:S01]  /*13d0*/  LOP3.LUT R9, R9, UR6, RZ, 0x3c, !PT ;  /* 0x0000000609097c12 */ /* 0x000fe2000f8e3cff */
[----:B------:R-:W-:Y:S09]  /*13e0*/  @P0 BRA `(.L_x_19) ;  /* 0xfffffffc00540947 */ /* 0x000ff2000383ffff */
.L_x_14:
[----:B------:R-:W1:Y:S01]  /*13f0*/  LDC R4, c[0x0][0x290] ;  /* 0x0000a400ff047b82 */ /* 0x000e620000000800 */
[----:B------:R-:W-:Y:S02]  /*1400*/  WARPGROUP.DEPBAR.LE gsb0, 0x0 ;  /* 0x00008000000079c5 */ /* 0x000fe40000010000 */
[----:B-1----:R-:W-:-:S13]  /*1410*/  ISETP.GE.AND P0, PT, R4, 0x1, PT ;  /* 0x000000010400780c */ /* 0x002fda0003f06270 */
[----:B------:R-:W-:Y:S05]  /*1420*/  @!P0 BRA `(.L_x_20) ;  /* 0x0000000000448947 */ /* 0x000fea0003800000 */
[----:B------:R-:W-:-:S04]  /*1430*/  LOP3.LUT R4, R2, 0x1, RZ, 0xfc, !PT ;  /* 0x0000000102047812 */ /* 0x000fc800078efcff */
[----:B------:R-:W-:-:S13]  /*1440*/  ISETP.NE.AND P0, PT, R4, 0x3, PT ;  /* 0x000000030400780c */ /* 0x000fda0003f05270 */
[----:B------:R-:W-:Y:S05]  /*1450*/  @!P0 BRA `(.L_x_21) ;  /* 0x0000000000048947 */ /* 0x000fea0003800000 */
[----:B------:R-:W-:Y:S01]  /*1460*/  BPT.TRAP 0x1 ;  /* 0x000000040000795c */ /* 0x000fe20000300000 */
.L_x_21:
[----:B0-----:R-:W0:Y:S01]  /*1470*/  S2R R10, SR_CgaCtaId ;  /* 0x00000000000a7919 */ /* 0x001e220000008800 */
[----:B------:R-:W-:Y:S01]  /*1480*/  IMAD.WIDE.U32 R4, R3, 0x38e38e39, RZ ;  /* 0x38e38e3903047825 */ /* 0x000fe200078e00ff */
[----:B------:R-:W-:-:S04]  /*1490*/  ISETP.GT.U32.AND P0, PT, R2, 0x1, PT ;  /* 0x000000010200780c */ /* 0x000fc80003f04070 */
[----:B------:R-:W-:Y:S02]  /*14a0*/  SHF.R.U32.HI R4, RZ, 0x2, R5 ;  /* 0x00000002ff047819 */ /* 0x000fe40000011605 */
[----:B------:R-:W-:-:S03]  /*14b0*/  MOV R5, 0x400 ;  /* 0x0000040000057802 */ /* 0x000fc60000000f00 */
[----:B------:R-:W-:Y:S01]  /*14c0*/  IMAD R3, R4, -0x12, R3 ;  /* 0xffffffee04037824 */ /* 0x000fe200078e0203 */
[----:B0-----:R-:W-:-:S05]  /*14d0*/  LEA R10, R10, R5, 0x18 ;  /* 0x000000050a0a7211 */ /* 0x001fca00078ec0ff */
[----:B------:R-:W-:-:S04]  /*14e0*/  IMAD R3, R3, 0x8, R10 ;  /* 0x0000000803037824 */ /* 0x000fc800078e020a */
[----:B------:R-:W-:-:S05]  /*14f0*/  VIADD R3, R3, 0x36090 ;  /* 0x0003609003037836 */ /* 0x000fca0000000000 */
[----:B------:R-:W-:-:S04]  /*1500*/  PRMT R3, RZ, 0x654, R3 ;  /* 0x00000654ff037816 */ /* 0x000fc80000000003 */
[----:B------:R1:W-:Y:S01]  /*1510*/  SYNCS.ARRIVE.TRANS64.RED.A1T0 RZ, [R3+URZ], RZ ;  /* 0x000000ff03ff79a7 */ /* 0x0003e2000810043f */
[----:B------:R-:W-:Y:S05]  /*1520*/  @P0 BRA `(.L_x_20) ;  /* 0x0000000000040947 */ /* 0x000fea0003800000 */
[----:B------:R-:W-:Y:S01]  /*1530*/  BPT.TRAP 0x1 ;  /* 0x000000040000795c */ /* 0x000fe20000300000 */
.L_x_20:
[----:B-1----:R-:W1:Y:S01]  /*1540*/  S2R R3, SR_TID.X ;  /* 0x0000000000037919 */ /* 0x002e620000002100 */
[----:B0-----:R-:W0:Y:S01]  /*1550*/  LDC.64 R10, c[0x0][0x280] ;  /* 0x0000a000ff0a7b82 */ /* 0x001e220000000a00 */
[----:B------:R-:W-:Y:S01]  /*1560*/  IMAD.SHL.U32 R7, R7, 0x80, RZ ;  /* 0x0000008007077824 */ /* 0x000fe200078e00ff */
[----:B------:R-:W-:Y:S01]  /*1570*/  SHF.R.S32.HI R88, RZ, 0x1f, R8 ;  /* 0x0000001fff587819 */ /* 0x000fe20000011408 */
[----:B------:R-:W2:Y:S05]  /*1580*/  S2R R13, SR_CTAID.X ;  /* 0x00000000000d7919 */ /* 0x000eaa0000002500 */
[----:B------:R-:W4:Y:S01]  /*1590*/  LDC.64 R16, c[0x0][0x5d0] ;  /* 0x00017400ff107b82 */ /* 0x000f220000000a00 */
[----:B0-----:R-:W-:-:S02]  /*15a0*/  ISETP.GE.AND P0, PT, R7, R11, PT ;  /* 0x0000000b0700720c */ /* 0x001fc40003f06270 */
[----:B-1----:R-:W-:-:S04]  /*15b0*/  SHF.R.S32.HI R2, RZ, 0x1f, R3 ;  /* 0x0000001fff027819 */ /* 0x002fc80000011403 */
[----:B------:R-:W-:Y:S01]  /*15c0*/  LEA.HI R2, R2, R3, RZ, 0x7 ;  /* 0x0000000302027211 */ /* 0x000fe200078f38ff */
[----:B--2---:R-:W-:-:S03]  /*15d0*/  IMAD.SHL.U32 R14, R13, 0x40, RZ ;  /* 0x000000400d0e7824 */ /* 0x004fc600078e00ff */
[----:B------:R-:W-:Y:S02]  /*15e0*/  LOP3.LUT R2, R2, 0xffffff80, RZ, 0xc0, !PT ;  /* 0xffffff8002027812 */ /* 0x000fe400078ec0ff */
[----:B------:R-:W-:-:S03]  /*15f0*/  ISETP.GE.OR P0, PT, R14, R10, P0 ;  /* 0x0000000a0e00720c */ /* 0x000fc60000706670 */
[----:B------:R-:W-:-:S05]  /*1600*/  IMAD.IADD R2, R3, 0x1, -R2 ;  /* 0x0000000103027824 */ /* 0x000fca00078e0a02 */
[----:B------:R-:W-:-:S04]  /*1610*/  SHF.R.S32.HI R3, RZ, 0x1f, R2 ;  /* 0x0000001fff037819 */ /* 0x000fc80000011402 */
[----:B------:R-:W-:-:S04]  /*1620*/  LEA.HI R4, R3, R2, RZ, 0x2 ;  /* 0x0000000203047211 */ /* 0x000fc800078f10ff */
[--C-:B------:R-:W-:Y:S02]  /*1630*/  SHF.R.S32.HI R18, RZ, 0x2, R4.reuse ;  /* 0x00000002ff127819 */ /* 0x100fe40000011404 */
[----:B------:R-:W-:-:S04]  /*1640*/  SHF.R.S32.HI R5, RZ, 0x1f, R4 ;  /* 0x0000001fff057819 */ /* 0x000fc80000011404 */
[----:B------:R-:W-:-:S04]  /*1650*/  LEA.HI R5, R5, R18, RZ, 0x3 ;  /* 0x0000001205057211 */ /* 0x000fc800078f18ff */
[----:B------:R-:W-:-:S05]  /*1660*/  LOP3.LUT R5, R5, 0xfffffff8, RZ, 0xc0, !PT ;  /* 0xfffffff805057812 */ /* 0x000fca00078ec0ff */
[----:B------:R-:W-:Y:S01]  /*1670*/  IMAD.IADD R18, R18, 0x1, -R5 ;  /* 0x0000000112127824 */ /* 0x000fe200078e0a05 */
[----:B------:R-:W-:Y:S02]  /*1680*/  LEA.HI R5, R3, R2, RZ, 0x5 ;  /* 0x0000000203057211 */ /* 0x000fe400078f28ff */
[----:B------:R-:W-:Y:S02]  /*1690*/  LOP3.LUT R3, R4, 0xfffffffc, RZ, 0xc0, !PT ;  /* 0xfffffffc04037812 */ /* 0x000fe400078ec0ff */
[----:B------:R-:W-:Y:S02]  /*16a0*/  SHF.R.S32.HI R19, RZ, 0x1f, R18 ;  /* 0x0000001fff137819 */ /* 0x000fe40000011412 */
[----:B------:R-:W-:Y:S01]  /*16b0*/  SHF.R.S32.HI R9, RZ, 0x5, R5 ;  /* 0x00000005ff097819 */ /* 0x000fe20000011405 */
[----:B------:R-:W-:-:S04]  /*16c0*/  IMAD.IADD R12, R2, 0x1, -R3 ;  /* 0x00000001020c7824 */ /* 0x000fc800078e0a03 */
[----:B------:R-:W-:-:S04]  /*16d0*/  IMAD.WIDE R4, R9, 0x10, R18 ;  /* 0x0000001009047825 */ /* 0x000fc800078e0212 */
[----:B------:R-:W-:Y:S02]  /*16e0*/  IMAD.SHL.U32 R2, R12, 0x2, RZ ;  /* 0x000000020c027824 */ /* 0x000fe400078e00ff */
[----:B------:R-:W-:Y:S01]  /*16f0*/  IMAD.WIDE R4, R13, 0x40, R4 ;  /* 0x000000400d047825 */ /* 0x000fe200078e0204 */
[----:B------:R-:W-:Y:S02]  /*1700*/  SHF.R.S32.HI R13, RZ, 0x1f, R7 ;  /* 0x0000001fff0d7819 */ /* 0x000fe40000011407 */
[--C-:B------:R-:W-:Y:S01]  /*1710*/  SHF.R.S32.HI R3, RZ, 0x1f, R2.reuse ;  /* 0x0000001fff037819 */ /* 0x100fe20000011402 */
[-C--:B----4-:R-:W-:Y:S02]  /*1720*/  IMAD R22, R5, R16.reuse, RZ ;  /* 0x0000001005167224 */ /* 0x090fe400078e02ff */
[----:B------:R-:W-:Y:S01]  /*1730*/  IMAD.WIDE.U32 R20, R4, R16, R2 ;  /* 0x0000001004147225 */ /* 0x000fe200078e0002 */
[----:B------:R-:W-:Y:S06]  /*1740*/  @P0 EXIT ;  /* 0x000000000000094d */ /* 0x000fec0003800000 */
[----:B------:R-:W-:Y:S01]  /*1750*/  ULDC.64 UR6, c[0x0][0x288] ;  /* 0x0000a20000067ab9 */ /* 0x000fe20000000a00 */
[----:B------:R-:W-:Y:S01]  /*1760*/  IMAD R22, R4, R17, R22 ;  /* 0x0000001104167224 */ /* 0x000fe200078e0216 */
[----:B------:R-:W-:Y:S01]  /*1770*/  ISETP.GE.AND P0, PT, R15, UR6, PT ;  /* 0x000000060f007c0c */ /* 0x000fe2000bf06270 */
[----:B------:R-:W-:Y:S01]  /*1780*/  ULDC.64 UR4, c[0x0][0x5e0] ;  /* 0x0001780000047ab9 */ /* 0x000fe20000000a00 */
[----:B------:R-:W-:Y:S01]  /*1790*/  IADD3 R20, P1, R7, R20, RZ ;  /* 0x0000001407147210 */ /* 0x000fe20007f3e0ff */
[----:B------:R-:W-:Y:S01]  /*17a0*/  IMAD R23, R88, UR4, RZ ;  /* 0x0000000458177c24 */ /* 0x000fe2000f8e02ff */
[----:B------:R-:W-:Y:S01]  /*17b0*/  ISETP.GE.OR P0, PT, R8, UR7, P0 ;  /* 0x0000000708007c0c */ /* 0x000fe20008706670 */
[----:B------:R-:W-:Y:S01]  /*17c0*/  IMAD R12, R12, -0x2, R11 ;  /* 0xfffffffe0c0c7824 */ /* 0x000fe200078e020b */
[----:B------:R-:W-:Y:S01]  /*17d0*/  IADD3.X R21, R13, R21, R22, P1, !PT ;  /* 0x000000150d157210 */ /* 0x000fe20000ffe416 */
[----:B------:R-:W-:Y:S01]  /*17e0*/  IMAD R89, R8, UR5, R23 ;  /* 0x0000000508597c24 */ /* 0x000fe2000f8e0217 */
[----:B------:R-:W-:Y:S01]  /*17f0*/  SHF.R.S32.HI R22, RZ, 0x1f, R15 ;  /* 0x0000001fff167819 */ /* 0x000fe2000001140f */
[----:B------:R-:W-:-:S02]  /*1800*/  IMAD R23, R9, -0x10, -R14 ;  /* 0xfffffff009177824 */ /* 0x000fc400078e0a0e */
[----:B------:R-:W-:Y:S01]  /*1810*/  IMAD.WIDE.U32 R20, R8, UR4, R20 ;  /* 0x0000000408147c25 */ /* 0x000fe2000f8e0014 */
[----:B------:R-:W-:-:S03]  /*1820*/  ULDC.64 UR4, c[0x0][0x5d8] ;  /* 0x0001760000047ab9 */ /* 0x000fc60000000a00 */
[----:B------:R-:W-:Y:S02]  /*1830*/  IMAD R14, R22, UR4, RZ ;  /* 0x00000004160e7c24 */ /* 0x000fe4000f8e02ff */
[----:B------:R-:W-:Y:S01]  /*1840*/  IMAD.IADD R11, R21, 0x1, R89 ;  /* 0x00000001150b7824 */ /* 0x000fe200078e0259 */
[----:B------:R-:W-:Y:S06]  /*1850*/  @P0 EXIT ;  /* 0x000000000000094d */ /* 0x000fec0003800000 */
[----:B------:R-:W-:Y:S01]  /*1860*/  IMAD.IADD R9, R12, 0x1, -R7 ;  /* 0x000000010c097824 */ /* 0x000fe200078e0a07 */
[----:B------:R-:W-:Y:S01]  /*1870*/  IADD3 R12, R23, R10, -R18 ;  /* 0x0000000a170c7210 */ /* 0x000fe20007ffe812 */
[----:B------:R-:W-:Y:S01]  /*1880*/  IMAD.MOV.U32 R10, RZ, RZ, R20 ;  /* 0x000000ffff0a7224 */ /* 0x000fe200078e0014 */
[----:B---3-5:R-:W-:Y:S01]  /*1890*/  FSETP.NEU.AND P1, PT, R6, RZ, PT ;  /* 0x000000ff0600720b */ /* 0x028fe20003f2d000 */
[----:B------:R-:W-:Y:S01]  /*18a0*/  IMAD R21, R15, UR5, R14 ;  /* 0x000000050f157c24 */ /* 0x000fe2000f8e020e */
[----:B------:R-:W-:Y:S01]  /*18b0*/  ISETP.GT.AND P0, PT, R9, RZ, PT ;  /* 0x000000ff0900720c */ /* 0x000fe20003f04270 */
[----:B------:R-:W-:Y:S01]  /*18c0*/  IMAD.WIDE.U32 R10, R15, UR4, R10 ;  /* 0x000000040f0a7c25 */ /* 0x000fe2000f8e000a */
[----:B------:R-:W-:Y:S01]  /*18d0*/  ULDC.64 UR4, c[0x0][0x5b8] ;  /* 0x00016e0000047ab9 */ /* 0x000fe20000000a00 */
[----:B------:R-:W-:Y:S02]  /*18e0*/  SHF.L.U64.HI R18, R16, 0x3, R17 ;  /* 0x0000000310127819 */ /* 0x000fe40000010211 */
[----:B------:R-:W-:Y:S01]  /*18f0*/  IMAD R14, R22, UR4, RZ ;  /* 0x00000004160e7c24 */ /* 0x000fe2000f8e02ff */
[----:B------:R-:W-:Y:S01]  /*1900*/  ISETP.GT.AND P2, PT, R12, RZ, P0 ;  /* 0x000000ff0c00720c */ /* 0x000fe20000744270 */
[----:B------:R-:W-:-:S02]  /*1910*/  IMAD.SHL.U32 R19, R16, 0x8, RZ ;  /* 0x0000000810137824 */ /* 0x000fc400078e00ff */
[----:B------:R-:W-:Y:S02]  /*1920*/  IMAD R91, R15, UR5, R14 ;  /* 0x000000050f5b7c24 */ /* 0x000fe4000f8e020e */
[----:B------:R-:W-:Y:S01]  /*1930*/  IMAD.IADD R17, R11, 0x1, R21 ;  /* 0x000000010b117824 */ /* 0x000fe200078e0215 */
[----:B------:R-:W-:Y:S07]  /*1940*/  @!P1 BRA `(.L_x_22) ;  /* 0x0000003000249947 */ /* 0x000fee0003800000 */
[----:B------:R-:W-:Y:S01]  /*1950*/  IADD3 R20, P1, R7, R2, RZ ;  /* 0x0000000207147210 */ /* 0x000fe20007f3e0ff */
[----:B------:R-:W-:Y:S01]  /*1960*/  ULDC.64 UR6, c[0x0][0x5c0] ;  /* 0x0001700000067ab9 */ /* 0x000fe20000000a00 */
[----:B------:R-:W-:Y:S01]  /*1970*/  ULDC.64 UR8, c[0x0][0x5b0] ;  /* 0x00016c0000087ab9 */ /* 0x000fe20000000a00 */
[----:B------:R-:W-:Y:S01]  /*1980*/  IMAD R11, R88, UR6, RZ ;  /* 0x00000006580b7c24 */ /* 0x000fe2000f8e02ff */
[----:B------:R-:W-:Y:S01]  /*1990*/  ULDC.64 UR10, c[0x0][0x5a8] ;  /* 0x00016a00000a7ab9 */ /* 0x000fe20000000a00 */
[----:B------:R-:W-:Y:S02]  /*19a0*/  IMAD.X R21, R13, 0x1, R3, P1 ;  /* 0x000000010d157824 */ /* 0x000fe400008e0603 */
[C---:B------:R-:W-:Y:S02]  /*19b0*/  IMAD R11, R8.reuse, UR7, R11 ;  /* 0x00000007080b7c24 */ /* 0x040fe4000f8e020b */
[----:B------:R-:W-:-:S04]  /*19c0*/  IMAD.WIDE.U32 R20, R8, UR6, R20 ;  /* 0x0000000608147c25 */ /* 0x000fc8000f8e0014 */
[----:B------:R-:W-:Y:S02]  /*19d0*/  IMAD.IADD R21, R21, 0x1, R11 ;  /* 0x0000000115157824 */ /* 0x000fe400078e020b */
[----:B------:R-:W-:Y:S02]  /*19e0*/  IMAD R89, R5, UR8, RZ ;  /* 0x0000000805597c24 */ /* 0x000fe4000f8e02ff */
[----:B------:R-:W-:-:S04]  /*19f0*/  IMAD.WIDE.U32 R20, R15, UR4, R20 ;  /* 0x000000040f147c25 */ /* 0x000fc8000f8e0014 */
[----:B------:R-:W-:Y:S02]  /*1a00*/  IMAD.IADD R23, R91, 0x1, R21 ;  /* 0x000000015b177824 */ /* 0x000fe400078e0215 */
[----:B------:R-:W-:Y:S02]  /*1a10*/  IMAD.MOV.U32 R22, RZ, RZ, R20 ;  /* 0x000000ffff167224 */ /* 0x000fe400078e0014 */
[C---:B------:R-:W-:Y:S02]  /*1a20*/  IMAD R97, R4.reuse, UR9, R89 ;  /* 0x0000000904617c24 */ /* 0x040fe4000f8e0259 */
[----:B------:R-:W-:-:S04]  /*1a30*/  IMAD.WIDE.U32 R88, R4, UR8, R22 ;  /* 0x0000000804587c25 */ /* 0x000fc8000f8e0016 */
[----:B------:R-:W-:Y:S01]  /*1a40*/  IMAD.IADD R89, R89, 0x1, R97 ;  /* 0x0000000159597824 */ /* 0x000fe200078e0261 */
[----:B------:R-:W-:-:S04]  /*1a50*/  LEA R92, P1, R88, UR10, 0x1 ;  /* 0x0000000a585c7c11 */ /* 0x000fc8000f8208ff */
[----:B------:R-:W-:-:S05]  /*1a60*/  LEA.HI.X R93, R88, UR11, R89, 0x1, P1 ;  /* 0x0000000b585d7c11 */ /* 0x000fca00088f0c59 */
[----:B------:R0:W2:Y:S01]  /*1a70*/  @P2 LDG.E.LTC128B.U16 R94, desc[UR12][R92.64] ;  /* 0x0000000c5c5e2981 */ /* 0x0000a2000c1e1520 */
[----:B------:R-:W-:Y:S01]  /*1a80*/  IMAD.WIDE.U32 R88, R15, UR4, RZ ;  /* 0x000000040f587c25 */ /* 0x000fe2000f8e00ff */
[----:B------:R-:W-:Y:S01]  /*1a90*/  ULDC.64 UR4, c[0x0][0x5c8] ;  /* 0x0001720000047ab9 */ /* 0x000fe20000000a00 */
[----:B------:R-:W-:Y:S01]  /*1aa0*/  ISETP.GT.AND P1, PT, R9, 0x1, PT ;  /* 0x000000010900780c */ /* 0x000fe20003f24270 */
[----:B------:R-:W-:Y:S01]  /*1ab0*/  BSSY B0, `(.L_x_23) ;  /* 0x0000015000007945 */ /* 0x000fe20003800000 */
[----:B------:R-:W-:Y:S02]  /*1ac0*/  IMAD.IADD R91, R89, 0x1, R91 ;  /* 0x00000001595b7824 */ /* 0x000fe400078e025b */
[----:B------:R-:W-:-:S04]  /*1ad0*/  IMAD.MOV.U32 R90, RZ, RZ, R88 ;  /* 0x000000ffff5a7224 */ /* 0x000fc800078e0058 */
[----:B------:R-:W-:-:S04]  /*1ae0*/  IMAD.WIDE.U32 R14, R4, UR8, R90 ;  /* 0x00000008040e7c25 */ /* 0x000fc8000f8e005a */
[----:B------:R-:W-:Y:S02]  /*1af0*/  IMAD.IADD R15, R97, 0x1, R15 ;  /* 0x00000001610f7824 */ /* 0x000fe400078e020f */
[----:B------:R-:W-:-:S04]  /*1b00*/  IMAD.WIDE.U32 R14, R8, UR6, R14 ;  /* 0x00000006080e7c25 */ /* 0x000fc8000f8e000e */
[----:B------:R-:W-:Y:S01]  /*1b10*/  IMAD.IADD R15, R11, 0x1, R15 ;  /* 0x000000010b0f7824 */ /* 0x000fe200078e020f */
[----:B0-----:R-:W-:Y:S02]  /*1b20*/  IADD3 R92, P4, P5, R7, R14, R2 ;  /* 0x0000000e075c7210 */ /* 0x001fe40007d9e002 */
[C---:B------:R-:W-:Y:S02]  /*1b30*/  LEA R14, P3, R10.reuse, UR4, 0x1 ;  /* 0x000000040a0e7c11 */ /* 0x040fe4000f8608ff */
[----:B------:R-:W-:Y:S02]  /*1b40*/  IADD3.X R93, R13, R15, R3, P4, P5 ;  /* 0x0000000f0d5d7210 */ /* 0x000fe400027ea403 */
[----:B------:R-:W-:Y:S02]  /*1b50*/  LEA.HI.X R15, R10, UR5, R17, 0x1, P3 ;  /* 0x000000050a0f7c11 */ /* 0x000fe400098f0c11 */
[----:B------:R-:W-:Y:S02]  /*1b60*/  ISETP.GT.AND P3, PT, R12, RZ, P1 ;  /* 0x000000ff0c00720c */ /* 0x000fe40000f64270 */
[----:B------:R-:W-:-:S04]  /*1b70*/  LEA R16, P4, R92, UR10, 0x1 ;  /* 0x0000000a5c107c11 */ /* 0x000fc8000f8808ff */
[----:B------:R-:W-:Y:S01]  /*1b80*/  LEA.HI.X R17, R92, UR11, R93, 0x1, P4 ;  /* 0x0000000b5c117c11 */ /* 0x000fe2000a0f0c5d */
[----:B--2---:R-:W-:-:S04]  /*1b90*/  IMAD.U32 R95, R94, 0x10000, RZ ;  /* 0x000100005e5f7824 */ /* 0x004fc800078e00ff */
[----:B------:R-:W-:-:S04]  /*1ba0*/  FMUL R95, R95, R6 ;  /* 0x000000065f5f7220 */ /* 0x000fc80000400000 */
[----:B------:R-:W-:-:S05]  /*1bb0*/  FFMA R95, R24, R0, R95 ;  /* 0x00000000185f7223 */ /* 0x000fca000000005f */
[----:B------:R-:W-:-:S05]  /*1bc0*/  F2FP.BF16.F32.PACK_AB R95, RZ, R95 ;  /* 0x0000005fff5f723e */ /* 0x000fca00000010ff */
[----:B------:R0:W-:Y:S01]  /*1bd0*/  @P2 STG.E.U16 desc[UR12][R14.64], R95 ;  /* 0x0000005f0e002986 */ /* 0x0001e2000c10150c */
[----:B------:R-:W-:Y:S05]  /*1be0*/  @!P3 BRA `(.L_x_24) ;  /* 0x000000000004b947 */ /* 0x000fea0003800000 */
[----:B------:R1:W5:Y:S02]  /*1bf0*/  LDG.E.LTC128B.U16 R94, desc[UR12][R16.64+0x2] ;  /* 0x0000020c105e7981 */ /* 0x000364000c1e1520 */
.L_x_24:
[----:B------:R-:W-:Y:S05]  /*1c00*/  BSYNC B0 ;  /* 0x0000000000007941 */ /* 0x000fea0003800000 */
.L_x_23:
[----:B------:R-:W-:Y:S01]  /*1c10*/  USHF.L.U32 UR5, UR8, 0x3, URZ ;  /* 0x0000000308057899 */ /* 0x000fe2000800063f */
[----:B-----5:R-:W-:Y:S01]  /*1c20*/  IMAD.U32 R5, R94, 0x10000, RZ ;  /* 0x000100005e057824 */ /* 0x020fe200078e00ff */
[----:B------:R-:W-:Y:S01]  /*1c30*/  USHF.L.U64.HI UR4, UR8, 0x3, UR9 ;  /* 0x0000000308047899 */ /* 0x000fe20008010209 */
[----:B------:R-:W-:Y:S02]  /*1c40*/  ISETP.GT.AND P0, PT, R12, 0x8, P0 ;  /* 0x000000080c00780c */ /* 0x000fe40000704270 */
[----:B------:R-:W-:Y:S01]  /*1c50*/  FMUL R10, R5, R6 ;  /* 0x00000006050a7220 */ /* 0x000fe20000400000 */
[----:B------:R-:W-:Y:S02]  /*1c60*/  IMAD.U32 R92, RZ, RZ, UR5 ;  /* 0x00000005ff5c7e24 */ /* 0x000fe4000f8e00ff */
[----:B------:R-:W-:Y:S02]  /*1c70*/  IMAD.U32 R93, RZ, RZ, UR4 ;  /* 0x00000004ff5d7e24 */ /* 0x000fe4000f8e00ff */
[----:B------:R-:W-:Y:S01]  /*1c80*/  FFMA R10, R25, R0, R10 ;  /* 0x00000000190a7223 */ /* 0x000fe2000000000a */
[----:B------:R-:W-:-:S04]  /*1c90*/  IMAD.WIDE.U32 R4, R4, UR8, R92 ;  /* 0x0000000804047c25 */ /* 0x000fc8000f8e005c */
[----:B------:R-:W-:Y:S01]  /*1ca0*/  F2FP.BF16.F32.PACK_AB R10, RZ, R10 ;  /* 0x0000000aff0a723e */ /* 0x000fe200000010ff */
[----:B------:R-:W-:Y:S01]  /*1cb0*/  IMAD.IADD R5, R97, 0x1, R5 ;  /* 0x0000000161057824 */ /* 0x000fe200078e0205 */
[----:B------:R-:W-:-:S03]  /*1cc0*/  IADD3 R21, P2, R20, R4, RZ ;  /* 0x0000000414157210 */ /* 0x000fc60007f5e0ff */
[----:B------:R2:W-:Y:S02]  /*1cd0*/  @P3 STG.E.U16 desc[UR12][R14.64+0x2], R10 ;  /* 0x0000020a0e003986 */ /* 0x0005e4000c10150c */
[----:B------:R-:W-:Y:S01]  /*1ce0*/  IMAD.X R22, R5, 0x1, R23, P2 ;  /* 0x0000000105167824 */ /* 0x000fe200010e0617 */
[----:B------:R-:W-:-:S04]  /*1cf0*/  LEA R20, P2, R21, UR10, 0x1 ;  /* 0x0000000a15147c11 */ /* 0x000fc8000f8408ff */
[----:B------:R-:W-:-:S05]  /*1d00*/  LEA.HI.X R21, R21, UR11, R22, 0x1, P2 ;  /* 0x0000000b15157c11 */ /* 0x000fca00090f0c16 */
[----:B------:R-:W3:Y:S01]  /*1d10*/  @P0 LDG.E.LTC128B.U16 R94, desc[UR12][R20.64] ;  /* 0x0000000c145e0981 */ /* 0x000ee2000c1e1520 */
[----:B------:R-:W-:Y:S01]  /*1d20*/  IADD3 R4, P2, R88, R4, RZ ;  /* 0x0000000458047210 */ /* 0x000fe20007f5e0ff */
[----:B------:R-:W-:Y:S01]  /*1d30*/  BSSY B0, `(.L_x_25) ;  /* 0x0000013000007945 */ /* 0x000fe20003800000 */
[----:B------:R-:W-:-:S03]  /*1d40*/  ISETP.GT.AND P1, PT, R12, 0x8, P1 ;  /* 0x000000080c00780c */ /* 0x000fc60000f24270 */
[----:B------:R-:W-:Y:S02]  /*1d50*/  IMAD.X R5, R5, 0x1, R91, P2 ;  /* 0x0000000105057824 */ /* 0x000fe400010e065b */
[----:B------:R-:W-:-:S03]  /*1d60*/  IMAD.WIDE.U32 R4, R8, UR6, R4 ;  /* 0x0000000608047c25 */ /* 0x000fc6000f8e0004 */
[----:B------:R-:W-:Y:S01]  /*1d70*/  IADD3 R7, P2, P3, R7, R4, R2 ;  /* 0x0000000407077210 */ /* 0x000fe20007b5e002 */
[----:B------:R-:W-:Y:S01]  /*1d80*/  IMAD.IADD R2, R11, 0x1, R5 ;  /* 0x000000010b027824 */ /* 0x000fe200078e0205 */
[----:B------:R-:W-:-:S04]  /*1d90*/  SHF.L.U64.HI R5, R19, 0x1, R18 ;  /* 0x0000000113057819 */ /* 0x000fc80000010212 */
[----:B------:R-:W-:Y:S02]  /*1da0*/  IADD3.X R8, R13, R2, R3, P2, P3 ;  /* 0x000000020d087210 */ /* 0x000fe400017e6403 */
[----:B------:R-:W-:Y:S02]  /*1db0*/  LEA R4, P2, R19, R14, 0x1 ;  /* 0x0000000e13047211 */ /* 0x000fe400078408ff */
[----:B------:R-:W-:-:S03]  /*1dc0*/  LEA R2, P3, R7, UR10, 0x1 ;  /* 0x0000000a07027c11 */ /* 0x000fc6000f8608ff */
[----:B------:R-:W-:Y:S01]  /*1dd0*/  IMAD.X R5, R5, 0x1, R15, P2 ;  /* 0x0000000105057824 */ /* 0x000fe200010e060f */
[----:B------:R-:W-:Y:S01]  /*1de0*/  LEA.HI.X R3, R7, UR11, R8, 0x1, P3 ;  /* 0x0000000b07037c11 */ /* 0x000fe200098f0c08 */
[----:B---3--:R-:W-:-:S04]  /*1df0*/  IMAD.U32 R23, R94, 0x10000, RZ ;  /* 0x000100005e177824 */ /* 0x008fc800078e00ff */
[----:B------:R-:W-:-:S04]  /*1e00*/  FMUL R23, R23, R6 ;  /* 0x0000000617177220 */ /* 0x000fc80000400000 */
[----:B------:R-:W-:-:S05]  /*1e10*/  FFMA R23, R26, R0, R23 ;  /* 0x000000001a177223 */ /* 0x000fca0000000017 */
[----:B------:R-:W-:-:S05]  /*1e20*/  F2FP.BF16.F32.PACK_AB R23, RZ, R23 ;  /* 0x00000017ff17723e */ /* 0x000fca00000010ff */
[----:B------:R2:W-:Y:S01]  /*1e30*/  @P0 STG.E.U16 desc[UR12][R4.64], R23 ;  /* 0x0000001704000986 */ /* 0x0005e2000c10150c */
[----:B------:R-:W-:Y:S05]  /*1e40*/  @!P1 BRA `(.L_x_26) ;  /* 0x0000000000049947 */ /* 0x000fea0003800000 */
[----:B------:R3:W5:Y:S02]  /*1e50*/  LDG.E.LTC128B.U16 R94, desc[UR12][R2.64+0x2] ;  /* 0x0000020c025e7981 */ /* 0x000764000c1e1520 */
.L_x_26:
[----:B------:R-:W-:Y:S05]  /*1e60*/  BSYNC B0 ;  /* 0x0000000000007941 */ /* 0x000fea0003800000 */
.L_x_25:
[----:B-----5:R-:W-:Y:S01]  /*1e70*/  IMAD.U32 R7, R94, 0x10000, RZ ;  /* 0x000100005e077824 */ /* 0x020fe200078e00ff */
[----:B------:R-:W-:Y:S01]  /*1e80*/  ISETP.GT.AND P0, PT, R9, 0x8, PT ;  /* 0x000000080900780c */ /* 0x000fe20003f04270 */
[----:B------:R-:W-:Y:S02]  /*1e90*/  BSSY B0, `(.L_x_27) ;  /* 0x0000008000007945 */ /* 0x000fe40003800000 */
[----:B------:R-:W-:Y:S01]  /*1ea0*/  FMUL R8, R7, R6 ;  /* 0x0000000607087220 */ /* 0x000fe20000400000 */
[----:B------:R-:W-:-:S03]  /*1eb0*/  ISETP.GT.AND P2, PT, R12, RZ, P0 ;  /* 0x000000ff0c00720c */ /* 0x000fc60000744270 */
[----:B------:R-:W-:-:S05]  /*1ec0*/  FFMA R8, R27, R0, R8 ;  /* 0x000000001b087223 */ /* 0x000fca0000000008 */
[----:B------:R-:W-:-:S05]  /*1ed0*/  F2FP.BF16.F32.PACK_AB R8, RZ, R8 ;  /* 0x00000008ff08723e */ /* 0x000fca00000010ff */
[----:B------:R4:W-:Y:S01]  /*1ee0*/  @P1 STG.E.U16 desc[UR12][R4.64+0x2], R8 ;  /* 0x0000020804001986 */ /* 0x0009e2000c10150c */
[----:B------:R-:W-:Y:S05]  /*1ef0*/  @!P2 BRA `(.L_x_28) ;  /* 0x000000000004a947 */ /* 0x000fea0003800000 */
[----:B------:R0:W5:Y:S02]  /*1f00*/  LDG.E.LTC128B.U16 R94, desc[UR12][R16.64+0x10] ;  /* 0x0000100c105e7981 */ /* 0x000164000c1e1520 */
.L_x_28:
[----:B------:R-:W-:Y:S05]  /*1f10*/  BSYNC B0 ;  /* 0x0000000000007941 */ /* 0x000fea0003800000 */
.L_x_27:
[----:B-----5:R-:W-:Y:S01]  /*1f20*/  IMAD.U32 R7, R94, 0x10000, RZ ;  /* 0x000100005e077824 */ /* 0x020fe200078e00ff */
[----:B------:R-:W-:Y:S01]  /*1f30*/  ISETP.GT.AND P1, PT, R9, 0x9, PT ;  /* 0x000000090900780c */ /* 0x000fe20003f24270 */
[----:B--2---:R-:W-:Y:S01]  /*1f40*/  @P2 IMAD.MOV.U32 R10, RZ, RZ, R14 ;  /* 0x000000ffff0a2224 */ /* 0x004fe200078e000e */
[----:B------:R-:W-:Y:S01]  /*1f50*/  BSSY B0, `(.L_x_29) ;  /* 0x0000009000007945 */ /* 0x000fe20003800000 */
[----:B------:R-:W-:Y:S01]  /*1f60*/  FMUL R7, R7, R6 ;  /* 0x0000000607077220 */ /* 0x000fe20000400000 */
[----:B------:R-:W-:Y:S01]  /*1f70*/  @P2 IMAD.MOV.U32 R11, RZ, RZ, R15 ;  /* 0x000000ffff0b2224 */ /* 0x000fe200078e000f */
[----:B------:R-:W-:Y:S02]  /*1f80*/  ISETP.GT.AND P3, PT, R12, RZ, P1 ;  /* 0x000000ff0c00720c */ /* 0x000fe40000f64270 */
[----:B------:R-:W-:-:S05]  /*1f90*/  FFMA R7, R28, R0, R7 ;  /* 0x000000001c077223 */ /* 0x000fca0000000007 */
[----:B------:R-:W-:-:S05]  /*1fa0*/  F2FP.BF16.F32.PACK_AB R7, RZ, R7 ;  /* 0x00000007ff07723e */ /* 0x000fca00000010ff */
[----:B------:R2:W-:Y:S01]  /*1fb0*/  @P2 STG.E.U16 desc[UR12][R10.64+0x10], R7 ;  /* 0x000010070a002986 */ /* 0x0005e2000c10150c */
[----:B------:R-:W-:Y:S05]  /*1fc0*/  @!P3 BRA `(.L_x_30) ;  /* 0x000000000004b947 */ /* 0x000fea0003800000 */
[----:B------:R0:W5:Y:S02]  /*1fd0*/  LDG.E.LTC128B.U16 R94, desc[UR12][R16.64+0x12] ;  /* 0x0000120c105e7981 */ /* 0x000164000c1e1520 */
.L_x_30:
[----:B------:R-:W-:Y:S05]  /*1fe0*/  BSYNC B0 ;  /* 0x0000000000007941 */ /* 0x000fea0003800000 */
.L_x_29:
[----:B--2--5:R-:W-:Y:S01]  /*1ff0*/  IMAD.U32 R7, R94, 0x10000, RZ ;  /* 0x000100005e077824 */ /* 0x024fe200078e00ff */
[----:B------:R-:W-:Y:S01]  /*2000*/  ISETP.GT.AND P0, PT, R12, 0x8, P0 ;  /* 0x000000080c00780c */ /* 0x000fe20000704270 */
[----:B------:R-:W-:Y:S01]  /*2010*/  @P3 IMAD.MOV.U32 R10, RZ, RZ, R14 ;  /* 0x000000ffff0a3224 */ /* 0x000fe200078e000e */
[----:B------:R-:W-:Y:S01]  /*2020*/  BSSY B0, `(.L_x_31) ;  /* 0x0000008000007945 */ /* 0x000fe20003800000 */
[----:B----4-:R-:W-:Y:S01]  /*2030*/  FMUL R8, R7, R6 ;  /* 0x0000000607087220 */ /* 0x010fe20000400000 */
[----:B------:R-:W-:-:S03]  /*2040*/  @P3 IMAD.MOV.U32 R11, RZ, RZ, R15 ;  /* 0x000000ffff0b3224 */ /* 0x000fc600078e000f */
[----:B------:R-:W-:-:S05]  /*2050*/  FFMA R8, R29, R0, R8 ;  /* 0x000000001d087223 */ /* 0x000fca0000000008 */
[----:B------:R-:W-:-:S05]  /*2060*/  F2FP.BF16.F32.PACK_AB R8, RZ, R8 ;  /* 0x00000008ff08723e */ /* 0x000fca00000010ff */
[----:B------:R2:W-:Y:S01]  /*2070*/  @P3 STG.E.U16 desc[UR12][R10.64+0x12], R8 ;  /* 0x000012080a003986 */ /* 0x0005e2000c10150c */
[----:B------:R-:W-:Y:S05]  /*2080*/  @!P0 BRA `(.L_x_32) ;  /* 0x0000000000048947 */ /* 0x000fea0003800000 */
[----:B------:R4:W5:Y:S02]  /*2090*/  LDG.E.LTC128B.U16 R94, desc[UR12][R2.64+0x10] ;  /* 0x0000100c025e7981 */ /* 0x000964000c1e1520 */
.L_x_32:
[----:B------:R-:W-:Y:S05]  /*20a0*/  BSYNC B0 ;  /* 0x0000000000007941 */ /* 0x000fea0003800000 */
.L_x_31:
[----:B-----5:R-:W-:Y:S01]  /*20b0*/  IMAD.U32 R7, R94, 0x10000, RZ ;  /* 0x000100005e077824 */ /* 0x020fe200078e00ff */
[----:B------:R-:W-:Y:S01]  /*20c0*/  ISETP.GT.AND P1, PT, R12, 0x8, P1 ;  /* 0x000000080c00780c */ /* 0x000fe20000f24270 */
[----:B------:R-:W-:Y:S02]  /*20d0*/  BSSY B0, `(.L_x_33) ;  /* 0x0000007000007945 */ /* 0x000fe40003800000 */
[----:B------:R-:W-:-:S04]  /*20e0*/  FMUL R7, R7, R6 ;  /* 0x0000000607077220 */ /* 0x000fc80000400000 */
[----:B------:R-:W-:-:S05]  /*20f0*/  FFMA R7, R30, R0, R7 ;  /* 0x000000001e077223 */ /* 0x000fca0000000007 */
[----:B------:R-:W-:-:S05]  /*2100*/  F2FP.BF16.F32.PACK_AB R7, RZ, R7 ;  /* 0x00000007ff07723e */ /* 0x000fca00000010ff */
[----:B------:R0:W-:Y:S01]  /*2110*/  @P0 STG.E.U16 desc[UR12][R4.64+0x10], R7 ;  /* 0x0000100704000986 */ /* 0x0001e2000c10150c */
[----:B------:R-:W-:Y:S05]  /*2120*/  @!P1 BRA `(.L_x_34) ;  /* 0x0000000000049947 */ /* 0x000fea0003800000 */
[----:B------:R0:W5:Y:S02]  /*2130*/  LDG.E.LTC128B.U16 R94, desc[UR12][R2.64+0x12] ;  /* 0x0000120c025e7981 */ /* 0x000164000c1e1520 */
.L_x_34:
[----:B------:R-:W-:Y:S05]  /*2140*/  BSYNC B0 ;  /* 0x0000000000007941 */ /* 0x000fea0003800000 */
.L_x_33:
[----:B0----5:R-:W-:Y:S01]  /*2150*/  IMAD.U32 R7, R94, 0x10000, RZ ;  /* 0x000100005e077824 */ /* 0x021fe200078e00ff */
[----:B------:R-:W-:Y:S01]  /*2160*/  ISETP.GT.AND P0, PT, R9, 0x10, PT ;  /* 0x000000100900780c */ /* 0x000fe20003f04270 */
[----:B------:R-:W-:Y:S02]  /*2170*/  BSSY B0, `(.L_x_35) ;  /* 0x0000008000007945 */ /* 0x000fe40003800000 */
[----:B--2---:R-:W-:Y:S01]  /*2180*/  FMUL R8, R7, R6 ;  /* 0x0000000607087220 */ /* 0x004fe20000400000 */
[----:B------:R-:W-:-:S03]  /*2190*/  ISETP.GT.AND P2, PT, R12, RZ, P0 ;  /* 0x000000ff0c00720c */ /* 0x000fc60000744270 */
[----:B------:R-:W-:-:S05]  /*21a0*/  FFMA R8, R31, R0, R8 ;  /* 0x000000001f087223 */ /* 0x000fca0000000008 */
[----:B------:R-:W-:-:S05]  /*21b0*/  F2FP.BF16.F32.PACK_AB R8, RZ, R8 ;  /* 0x00000008ff08723e */ /* 0x000fca00000010ff */
[----:B------:R0:W-:Y:S01]  /*21c0*/  @P1 STG.E.U16 desc[UR12][R4.64+0x12], R8 ;  /* 0x0000120804001986 */ /* 0x0001e2000c10150c */
[----:B------:R-:W-:Y:S05]  /*21d0*/  @!P2 BRA `(.L_x_36) ;  /* 0x000000000004a947 */ /* 0x000fea0003800000 */
[----:B------:R2:W5:Y:S02]  /*21e0*/  LDG.E.LTC128B.U16 R94, desc[UR12][R16.64+0x20] ;  /* 0x0000200c105e7981 */ /* 0x000564000c1e1520 */
.L_x_36:
[----:B------:R-:W-:Y:S05]  /*21f0*/  BSYNC B0 ;  /* 0x0000000000007941 */ /* 0x000fea0003800000 */
.L_x_35:
[----:B-----5:R-:W-:Y:S01]  /*2200*/  IMAD.U32 R7, R94, 0x10000, RZ ;  /* 0x000100005e077824 */ /* 0x020fe200078e00ff */
[----:B------:R-:W-:Y:S01]  /*2210*/  ISETP.GT.AND P1, PT, R9, 0x11, PT ;  /* 0x000000110900780c */ /* 0x000fe20003f24270 */
[----:B------:R-:W-:Y:S01]  /*2220*/  @P2 IMAD.MOV.U32 R10, RZ, RZ, R14 ;  /* 0x000000ffff0a2224 */ /* 0x000fe200078e000e */
        /* <DEDUP_REMOVED lines=9> */
.L_x_38:
[----:B------:R-:W-:Y:S05]  /*22c0*/  BSYNC B0 ;  /* 0x0000000000007941 */ /* 0x000fea0003800000 */
.L_x_37:
[----:B0----5:R-:W-:Y:S01]  /*22d0*/  IMAD.U32 R7, R94, 0x10000, RZ ;  /* 0x000100005e077824 */ /* 0x021fe200078e00ff */
[----:B------:R-:W-:Y:S01]  /*22e0*/  ISETP.GT.AND P0, PT, R12, 0x8, P0 ;  /* 0x000000080c00780c */ /* 0x000fe20000704270 */
[----:B------:R-:W-:Y:S01]  /*22f0*/  @P3 IMAD.MOV.U32 R10, RZ, RZ, R14 ;  /* 0x000000ffff0a3224 */ /* 0x000fe200078e000e */
[----:B------:R-:W-:Y:S01]  /*2300*/  BSSY B0, `(.L_x_39) ;  /* 0x0000008000007945 */ /* 0x000fe20003800000 */
[----:B------:R-:W-:Y:S01]  /*2310*/  FMUL R8, R7, R6 ;  /* 0x0000000607087220 */ /* 0x000fe20000400000 */
[----:B------:R-:W-:-:S03]  /*2320*/  @P3 IMAD.MOV.U32 R11, RZ, RZ, R15 ;  /* 0x000000ffff0b3224 */ /* 0x000fc600078e000f */
[----:B------:R-:W-:-:S05]  /*2330*/  FFMA R8, R33, R0, R8 ;  /* 0x0000000021087223 */ /* 0x000fca0000000008 */
[----:B------:R-:W-:-:S05]  /*2340*/  F2FP.BF16.F32.PACK_AB R8, RZ, R8 ;  /* 0x00000008ff08723e */ /* 0x000fca00000010ff */
[----:B------:R0:W-:Y:S01]  /*2350*/  @P3 STG.E.U16 desc[UR12][R10.64+0x22], R8 ;  /* 0x000022080a003986 */ /* 0x0001e2000c10150c */
[----:B------:R-:W-:Y:S05]  /*2360*/  @!P0 BRA `(.L_x_40) ;  /* 0x0000000000048947 */ /* 0x000fea0003800000 */
[----:B------:R0:W5:Y:S02]  /*2370*/  LDG.E.LTC128B.U16 R94, desc[UR12][R2.64+0x20] ;  /* 0x0000200c025e7981 */ /* 0x000164000c1e1520 */
.L_x_40:
[----:B------:R-:W-:Y:S05]  /*2380*/  BSYNC B0 ;  /* 0x0000000000007941 */ /* 0x000fea0003800000 */
.L_x_39:
        /* <DEDUP_REMOVED lines=9> */
.L_x_42:
[----:B------:R-:W-:Y:S05]  /*2420*/  BSYNC B0 ;  /* 0x0000000000007941 */ /* 0x000fea0003800000 */
.L_x_41:
[----:B0----5:R-:W-:Y:S01]  /*2430*/  IMAD.U32 R7, R94, 0x10000, RZ ;  /* 0x000100005e077824 */ /* 0x021fe200078e00ff */
        /* <DEDUP_REMOVED lines=9> */
.L_x_44:
[----:B------:R-:W-:Y:S05]  /*24d0*/  BSYNC B0 ;  /* 0x0000000000007941 */ /* 0x000fea0003800000 */
.L_x_43:
        /* <DEDUP_REMOVED lines=12> */
.L_x_46:
[----:B------:R-:W-:Y:S05]  /*25a0*/  BSYNC B0 ;  /* 0x0000000000007941 */ /* 0x000fea0003800000 */
.L_x_45:
        /* <DEDUP_REMOVED lines=11> */
.L_x_48:
[----:B------:R-:W-:Y:S05]  /*2660*/  BSYNC B0 ;  /* 0x0000000000007941 */ /* 0x000fea0003800000 */
.L_x_47:
        /* <DEDUP_REMOVED lines=9> */
.L_x_50:
[----:B------:R-:W-:Y:S05]  /*2700*/  BSYNC B0 ;  /* 0x0000000000007941 */ /* 0x000fea0003800000 */
.L_x_49:
        /* <DEDUP_REMOVED lines=10> */
.L_x_52:
[----:B------:R-:W-:Y:S05]  /*27b0*/  BSYNC B0 ;  /* 0x0000000000007941 */ /* 0x000fea0003800000 */
.L_x_51:
        /* <DEDUP_REMOVED lines=12> */
.L_x_54:
[----:B------:R-:W-:Y:S05]  /*2880*/  BSYNC B0 ;  /* 0x0000000000007941 */ /* 0x000fea0003800000 */
.L_x_53:
        /* <DEDUP_REMOVED lines=11> */
.L_x_56:
[----:B------:R-:W-:Y:S05]  /*2940*/  BSYNC B0 ;  /* 0x0000000000007941 */ /* 0x000fea0003800000 */
.L_x_55:
        /* <DEDUP_REMOVED lines=9> */
.L_x_58:
[----:B------:R-:W-:Y:S05]  /*29e0*/  BSYNC B0 ;  /* 0x0000000000007941 */ /* 0x000fea0003800000 */
.L_x_57:
        /* <DEDUP_REMOVED lines=10> */
.L_x_60:
[----:B------:R-:W-:Y:S05]  /*2a90*/  BSYNC B0 ;  /* 0x0000000000007941 */ /* 0x000fea0003800000 */
.L_x_59:
        /* <DEDUP_REMOVED lines=12> */
.L_x_62:
[----:B------:R-:W-:Y:S05]  /*2b60*/  BSYNC B0 ;  /* 0x0000000000007941 */ /* 0x000fea0003800000 */
.L_x_61:
        /* <DEDUP_REMOVED lines=11> */
.L_x_64:
[----:B------:R-:W-:Y:S05]  /*2c20*/  BSYNC B0 ;  /* 0x0000000000007941 */ /* 0x000fea0003800000 */
.L_x_63:
        /* <DEDUP_REMOVED lines=9> */
.L_x_66:
[----:B------:R-:W-:Y:S05]  /*2cc0*/  BSYNC B0 ;  /* 0x0000000000007941 */ /* 0x000fea0003800000 */
.L_x_65:
        /* <DEDUP_REMOVED lines=10> */
.L_x_68:
[----:B------:R-:W-:Y:S05]  /*2d70*/  BSYNC B0 ;  /* 0x0000000000007941 */ /* 0x000fea0003800000 */
.L_x_67:
        /* <DEDUP_REMOVED lines=12> */
.L_x_70:
[----:B------:R-:W-:Y:S05]  /*2e40*/  BSYNC B0 ;  /* 0x0000000000007941 */ /* 0x000fea0003800000 */
.L_x_69:
        /* <DEDUP_REMOVED lines=11> */
.L_x_72:
[----:B------:R-:W-:Y:S05]  /*2f00*/  BSYNC B0 ;  /* 0x0000000000007941 */ /* 0x000fea0003800000 */
.L_x_71:
        /* <DEDUP_REMOVED lines=9> */
.L_x_74:
[----:B------:R-:W-:Y:S05]  /*2fa0*/  BSYNC B0 ;  /* 0x0000000000007941 */ /* 0x000fea0003800000 */
.L_x_73:
        /* <DEDUP_REMOVED lines=10> */
.L_x_76:
[----:B------:R-:W-:Y:S05]  /*3050*/  BSYNC B0 ;  /* 0x0000000000007941 */ /* 0x000fea0003800000 */
.L_x_75:
        /* <DEDUP_REMOVED lines=12> */
.L_x_78:
[----:B------:R-:W-:Y:S05]  /*3120*/  BSYNC B0 ;  /* 0x0000000000007941 */ /* 0x000fea0003800000 */
.L_x_77:
        /* <DEDUP_REMOVED lines=11> */
.L_x_80:
[----:B------:R-:W-:Y:S05]  /*31e0*/  BSYNC B0 ;  /* 0x0000000000007941 */ /* 0x000fea0003800000 */
.L_x_79:
        /* <DEDUP_REMOVED lines=9> */
.L_x_82:
[----:B------:R-:W-:Y:S05]  /*3280*/  BSYNC B0 ;  /* 0x0000000000007941 */ /* 0x000fea0003800000 */
.L_x_81:
        /* <DEDUP_REMOVED lines=10> */
.L_x_84:
[----:B------:R-:W-:Y:S05]  /*3330*/  BSYNC B0 ;  /* 0x0000000000007941 */ /* 0x000fea0003800000 */
.L_x_83:
        /* <DEDUP_REMOVED lines=12> */
.L_x_86:
[----:B------:R-:W-:Y:S05]  /*3400*/  BSYNC B0 ;  /* 0x0000000000007941 */ /* 0x000fea0003800000 */
.L_x_85:
        /* <DEDUP_REMOVED lines=11> */
.L_x_88:
[----:B------:R-:W-:Y:S05]  /*34c0*/  BSYNC B0 ;  /* 0x0000000000007941 */ /* 0x000fea0003800000 */
.L_x_87:
        /* <DEDUP_REMOVED lines=9> */
.L_x_90:
[----:B------:R-:W-:Y:S05]  /*3560*/  BSYNC B0 ;  /* 0x0000000000007941 */ /* 0x000fea0003800000 */
.L_x_89:
        /* <DEDUP_REMOVED lines=10> */
.L_x_92:
[----:B------:R-:W-:Y:S05]  /*3610*/  BSYNC B0 ;  /* 0x0000000000007941 */ /* 0x000fea0003800000 */
.L_x_91:
        /* <DEDUP_REMOVED lines=12> */
.L_x_94:
[----:B------:R-:W-:Y:S05]  /*36e0*/  BSYNC B0 ;  /* 0x0000000000007941 */ /* 0x000fea0003800000 */
.L_x_93:
        /* <DEDUP_REMOVED lines=11> */
.L_x_96:
[----:B------:R-:W-:Y:S05]  /*37a0*/  BSYNC B0 ;  /* 0x0000000000007941 */ /* 0x000fea0003800000 */
.L_x_95:
        /* <DEDUP_REMOVED lines=9> */
.L_x_98:
[----:B------:R-:W-:Y:S05]  /*3840*/  BSYNC B0 ;  /* 0x0000000000007941 */ /* 0x000fea0003800000 */
.L_x_97:
        /* <DEDUP_REMOVED lines=10> */
.L_x_100:
[----:B------:R-:W-:Y:S05]  /*38f0*/  BSYNC B0 ;  /* 0x0000000000007941 */ /* 0x000fea0003800000 */
.L_x_99:
        /* <DEDUP_REMOVED lines=12> */
.L_x_102:
[----:B------:R-:W-:Y:S05]  /*39c0*/  BSYNC B0 ;  /* 0x0000000000007941 */ /* 0x000fea0003800000 */
.L_x_101:
        /* <DEDUP_REMOVED lines=11> */
.L_x_104:
[----:B------:R-:W-:Y:S05]  /*3a80*/  BSYNC B0 ;  /* 0x0000000000007941 */ /* 0x000fea0003800000 */
.L_x_103:
        /* <DEDUP_REMOVED lines=9> */
.L_x_106:
[----:B------:R-:W-:Y:S05]  /*3b20*/  BSYNC B0 ;  /* 0x0000000000007941 */ /* 0x000fea0003800000 */
.L_x_105:
        /* <DEDUP_REMOVED lines=10> */
.L_x_108:
[----:B------:R-:W-:Y:S05]  /*3bd0*/  BSYNC B0 ;  /* 0x0000000000007941 */ /* 0x000fea0003800000 */
.L_x_107:
        /* <DEDUP_REMOVED lines=12> */
.L_x_110:
[----:B------:R-:W-:Y:S05]  /*3ca0*/  BSYNC B0 ;  /* 0x0000000000007941 */ /* 0x000fea0003800000 */
.L_x_109:
        /* <DEDUP_REMOVED lines=11> */
.L_x_112:
[----:B------:R-:W-:Y:S05]  /*3d60*/  BSYNC B0 ;  /* 0x0000000000007941 */ /* 0x000fea0003800000 */
.L_x_111:
        /* <DEDUP_REMOVED lines=9> */
.L_x_114:
[----:B------:R-:W-:Y:S05]  /*3e00*/  BSYNC B0 ;  /* 0x0000000000007941 */ /* 0x000fea0003800000 */
.L_x_113:
        /* <DEDUP_REMOVED lines=10> */
.L_x_116:
[----:B------:R-:W-:Y:S05]  /*3eb0*/  BSYNC B0 ;  /* 0x0000000000007941 */ /* 0x000fea0003800000 */
.L_x_115:
        /* <DEDUP_REMOVED lines=12> */
.L_x_118:
[----:B------:R-:W-:Y:S05]  /*3f80*/  BSYNC B0 ;  /* 0x0000000000007941 */ /* 0x000fea0003800000 */
.L_x_117:
        /* <DEDUP_REMOVED lines=11> */
.L_x_120:
[----:B------:R-:W-:Y:S05]  /*4040*/  BSYNC B0 ;  /* 0x0000000000007941 */ /* 0x000fea0003800000 */
.L_x_119:
        /* <DEDUP_REMOVED lines=9> */
.L_x_122:
[----:B------:R-:W-:Y:S05]  /*40e0*/  BSYNC B0 ;  /* 0x0000000000007941 */ /* 0x000fea0003800000 */
.L_x_121:
        /* <DEDUP_REMOVED lines=10> */
.L_x_124:
[----:B------:R-:W-:Y:S05]  /*4190*/  BSYNC B0 ;  /* 0x0000000000007941 */ /* 0x000fea0003800000 */
.L_x_123:
        /* <DEDUP_REMOVED lines=12> */
.L_x_126:
[----:B------:R-:W-:Y:S05]  /*4260*/  BSYNC B0 ;  /* 0x0000000000007941 */ /* 0x000fea0003800000 */
.L_x_125:
        /* <DEDUP_REMOVED lines=11> */
.L_x_128:
[----:B------:R-:W-:Y:S05]  /*4320*/  BSYNC B0 ;  /* 0x0000000000007941 */ /* 0x000fea0003800000 */
.L_x_127:
        /* <DEDUP_REMOVED lines=9> */
.L_x_130:
[----:B------:R-:W-:Y:S05]  /*43c0*/  BSYNC B0 ;  /* 0x0000000000007941 */ /* 0x000fea0003800000 */
.L_x_129:
        /* <DEDUP_REMOVED lines=10> */
.L_x_132:
[----:B------:R-:W-:Y:S05]  /*4470*/  BSYNC B0 ;  /* 0x0000000000007941 */ /* 0x000fea0003800000 */
.L_x_131:
        /* <DEDUP_REMOVED lines=12> */
.L_x_134:
[----:B------:R-:W-:Y:S05]  /*4540*/  BSYNC B0 ;  /* 0x0000000000007941 */ /* 0x000fea0003800000 */
.L_x_133:
        /* <DEDUP_REMOVED lines=11> */
.L_x_136:
[----:B------:R-:W-:Y:S05]  /*4600*/  BSYNC B0 ;  /* 0x0000000000007941 */ /* 0x000fea0003800000 */
.L_x_135:
        /* <DEDUP_REMOVED lines=9> */
.L_x_138:
[----:B------:R-:W-:Y:S05]  /*46a0*/  BSYNC B0 ;  /* 0x0000000000007941 */ /* 0x000fea0003800000 */
.L_x_137:
        /* <DEDUP_REMOVED lines=10> */
.L_x_140:
[----:B------:R-:W-:Y:S05]  /*4750*/  BSYNC B0 ;  /* 0x0000000000007941 */ /* 0x000fea0003800000 */
.L_x_139:
[----:B-----5:R-:W-:Y:S01]  /*4760*/  IMAD.U32 R7, R94, 0x10000, RZ ;  /* 0x000100005e077824 */ /* 0x020fe200078e00ff */
[----:B------:R-:W-:Y:S01]  /*4770*/  ISETP.GT.AND P1, PT, R9, 0x79, PT ;  /* 0x000000790900780c */ /* 0x000fe20003f24270 */
[----:B0-----:R-:W-:Y:S01]  /*4780*/  @P2 IMAD.MOV.U32 R8, RZ, RZ, R14 ;  /* 0x000000ffff082224 */ /* 0x001fe200078e000e */
        /* <DEDUP_REMOVED lines=9> */
.L_x_142:
[----:B------:R-:W-:Y:S05]  /*4820*/  BSYNC B0 ;  /* 0x0000000000007941 */ /* 0x000fea0003800000 */
.L_x_141:
[----:B0----5:R-:W-:Y:S01]  /*4830*/  IMAD.U32 R7, R94, 0x10000, RZ ;  /* 0x000100005e077824 */ /* 0x021fe200078e00ff */
        /* <DEDUP_REMOVED lines=8> */
.L_x_144:
[----:B------:R-:W-:Y:S05]  /*48c0*/  BSYNC B0 ;  /* 0x0000000000007941 */ /* 0x000fea0003800000 */
.L_x_143:
        /* <DEDUP_REMOVED lines=9> */
.L_x_146:
[----:B------:R-:W-:Y:S05]  /*4960*/  BSYNC B0 ;  /* 0x0000000000007941 */ /* 0x000fea0003800000 */
.L_x_145:
[----:B0--345:R-:W-:-:S04]  /*4970*/  IMAD.U32 R3, R94, 0x10000, RZ ;  /* 0x000100005e037824 */ /* 0x039fc800078e00ff */
[----:B------:R-:W-:-:S04]  /*4980*/  FMUL R6, R3, R6 ;  /* 0x0000000603067220 */ /* 0x000fc80000400000 */
[----:B------:R-:W-:Y:S01]  /*4990*/  FFMA R6, R87, R0, R6 ;  /* 0x0000000057067223 */ /* 0x000fe20000000006 */
[----:B------:R-:W-:Y:S06]  /*49a0*/  @!P1 EXIT ;  /* 0x000000000000994d */ /* 0x000fec0003800000 */
[----:B------:R-:W-:-:S05]  /*49b0*/  F2FP.BF16.F32.PACK_AB R6, RZ, R6 ;  /* 0x00000006ff06723e */ /* 0x000fca00000010ff */
[----:B------:R-:W-:Y:S01]  /*49c0*/  STG.E.U16 desc[UR12][R4.64+0xf2], R6 ;  /* 0x0000f20604007986 */ /* 0x000fe2000c10150c */
[----:B------:R-:W-:Y:S05]  /*49d0*/  EXIT ;  /* 0x000000000000794d */ /* 0x000fea0003800000 */
.L_x_22:
[----:B------:R-:W-:Y:S01]  /*49e0*/  ISETP.GT.AND P3, PT, R9, 0x1, PT ;  /* 0x000000010900780c */ /* 0x000fe20003f64270 */
[----:B------:R-:W-:Y:S01]  /*49f0*/  ULDC.64 UR4, c[0x0][0x5c8] ;  /* 0x0001720000047ab9 */ /* 0x000fe20000000a00 */
[-C--:B------:R-:W-:Y:S01]  /*4a00*/  FMUL R24, R24, R0.reuse ;  /* 0x0000000018187220 */ /* 0x080fe20000400000 */
[-C--:B------:R-:W-:Y:S01]  /*4a10*/  FMUL R25, R25, R0.reuse ;  /* 0x0000000019197220 */ /* 0x080fe20000400000 */
[----:B------:R-:W-:Y:S01]  /*4a20*/  ISETP.GT.AND P1, PT, R12, RZ, P3 ;  /* 0x000000ff0c00720c */ /* 0x000fe20001f24270 */
[-C--:B------:R-:W-:Y:S01]  /*4a30*/  FMUL R26, R26, R0.reuse ;  /* 0x000000001a1a7220 */ /* 0x080fe20000400000 */
[----:B------:R-:W-:Y:S01]  /*4a40*/  LEA R2, P4, R10, UR4, 0x1 ;  /* 0x000000040a027c11 */ /* 0x000fe2000f8808ff */
[----:B------:R-:W-:Y:S01]  /*4a50*/  FMUL R27, R27, R0 ;  /* 0x000000001b1b7220 */ /* 0x000fe20000400000 */
[----:B------:R-:W-:Y:S01]  /*4a60*/  F2FP.BF16.F32.PACK_AB R24, RZ, R24 ;  /* 0x00000018ff18723e */ /* 0x000fe200000010ff */
[-C--:B------:R-:W-:Y:S01]  /*4a70*/  FMUL R28, R28, R0.reuse ;  /* 0x000000001c1c7220 */ /* 0x080fe20000400000 */
[----:B------:R-:W-:Y:S01]  /*4a80*/  LEA.HI.X R3, R10, UR5, R17, 0x1, P4 ;  /* 0x000000050a037c11 */ /* 0x000fe2000a0f0c11 */
[-C--:B------:R-:W-:Y:S01]  /*4a90*/  FMUL R29, R29, R0.reuse ;  /* 0x000000001d1d7220 */ /* 0x080fe20000400000 */
[----:B------:R-:W-:Y:S01]  /*4aa0*/  F2FP.BF16.F32.PACK_AB R25, RZ, R25 ;  /* 0x00000019ff19723e */ /* 0x000fe200000010ff */
[-C--:B------:R-:W-:Y:S01]  /*4ab0*/  FMUL R30, R30, R0.reuse ;  /* 0x000000001e1e7220 */ /* 0x080fe20000400000 */
[----:B------:R-:W-:Y:S01]  /*4ac0*/  SHF.L.U64.HI R5, R19, 0x1, R18 ;  /* 0x0000000113057819 */ /* 0x000fe20000010212 */
[----:B------:R-:W-:Y:S01]  /*4ad0*/  @P2 STG.E.U16 desc[UR12][R2.64], R24 ;  /* 0x0000001802002986 */ /* 0x000fe2000c10150c */
[----:B------:R-:W-:Y:S01]  /*4ae0*/  ISETP.GT.AND P2, PT, R12, 0x8, P0 ;  /* 0x000000080c00780c */ /* 0x000fe20000744270 */
[----:B------:R-:W-:Y:S01]  /*4af0*/  FMUL R31, R31, R0 ;  /* 0x000000001f1f7220 */ /* 0x000fe20000400000 */
[----:B------:R-:W-:Y:S01]  /*4b00*/  LEA R4, P5, R19, R2, 0x1 ;  /* 0x0000000213047211 */ /* 0x000fe200078a08ff */
[----:B------:R-:W-:Y:S01]  /*4b10*/  @P1 STG.E.U16 desc[UR12][R2.64+0x2], R25 ;  /* 0x0000021902001986 */ /* 0x000fe2000c10150c */
[----:B------:R-:W-:Y:S01]  /*4b20*/  ISETP.GT.AND P1, PT, R9, 0x8, PT ;  /* 0x000000080900780c */ /* 0x000fe20003f24270 */
[-C--:B------:R-:W-:Y:S01]  /*4b30*/  FMUL R32, R32, R0.reuse ;  /* 0x0000000020207220 */ /* 0x080fe20000400000 */
[C---:B------:R-:W-:Y:S01]  /*4b40*/  ISETP.GT.AND P3, PT, R12.reuse, 0x8, P3 ;  /* 0x000000080c00780c */ /* 0x040fe20001f64270 */
[----:B------:R-:W-:Y:S01]  /*4b50*/  IMAD.X R5, R5, 0x1, R3, P5 ;  /* 0x0000000105057824 */ /* 0x000fe200028e0603 */
[----:B------:R-:W-:Y:S01]  /*4b60*/  ISETP.GT.AND P0, PT, R9, 0x9, PT ;  /* 0x000000090900780c */ /* 0x000fe20003f04270 */
[-C--:B------:R-:W-:Y:S01]  /*4b70*/  FMUL R33, R33, R0.reuse ;  /* 0x0000000021217220 */ /* 0x080fe20000400000 */
[----:B------:R-:W-:Y:S01]  /*4b80*/  ISETP.GT.AND P4, PT, R12, RZ, P1 ;  /* 0x000000ff0c00720c */ /* 0x000fe20000f84270 */
[-C--:B------:R-:W-:Y:S01]  /*4b90*/  FMUL R34, R34, R0.reuse ;  /* 0x0000000022227220 */ /* 0x080fe20000400000 */
[----:B------:R-:W-:Y:S01]  /*4ba0*/  ISETP.GT.AND P5, PT, R12, RZ, P0 ;  /* 0x000000ff0c00720c */ /* 0x000fe200007a4270 */
[----:B------:R-:W-:Y:S01]  /*4bb0*/  FMUL R35, R35, R0 ;  /* 0x0000000023237220 */ /* 0x000fe20000400000 */
[----:B------:R-:W-:Y:S01]  /*4bc0*/  F2FP.BF16.F32.PACK_AB R26, RZ, R26 ;  /* 0x0000001aff1a723e */ /* 0x000fe200000010ff */
[-C--:B------:R-:W-:Y:S01]  /*4bd0*/  FMUL R36, R36, R0.reuse ;  /* 0x0000000024247220 */ /* 0x080fe20000400000 */
[----:B------:R-:W-:Y:S01]  /*4be0*/  F2FP.BF16.F32.PACK_AB R27, RZ, R27 ;  /* 0x0000001bff1b723e */ /* 0x000fe200000010ff */
[----:B------:R-:W-:Y:S01]  /*4bf0*/  FMUL R37, R37, R0 ;  /* 0x0000000025257220 */ /* 0x000fe20000400000 */
[----:B------:R-:W-:Y:S01]  /*4c00*/  F2FP.BF16.F32.PACK_AB R28, RZ, R28 ;  /* 0x0000001cff1c723e */ /* 0x000fe200000010ff */
[----:B------:R-:W-:Y:S01]  /*4c10*/  @P2 STG.E.U16 desc[UR12][R4.64], R26 ;  /* 0x0000001a04002986 */ /* 0x000fe2000c10150c */
[----:B------:R-:W-:Y:S01]  /*4c20*/  ISETP.GT.AND P1, PT, R12, 0x8, P1 ;  /* 0x000000080c00780c */ /* 0x000fe20000f24270 */
[-C--:B------:R-:W-:Y:S01]  /*4c30*/  FMUL R38, R38, R0.reuse ;  /* 0x0000000026267220 */ /* 0x080fe20000400000 */
[----:B------:R-:W-:Y:S01]  /*4c40*/  F2FP.BF16.F32.PACK_AB R29, RZ, R29 ;  /* 0x0000001dff1d723e */ /* 0x000fe200000010ff */
[----:B------:R-:W-:Y:S01]  /*4c50*/  @P3 STG.E.U16 desc[UR12][R4.64+0x2], R27 ;  /* 0x0000021b04003986 */ /* 0x000fe2000c10150c */
[----:B------:R-:W-:Y:S01]  /*4c60*/  ISETP.GT.AND P3, PT, R9, 0x10, PT ;  /* 0x000000100900780c */ /* 0x000fe20003f64270 */
[-C--:B------:R-:W-:Y:S01]  /*4c70*/  FMUL R39, R39, R0.reuse ;  /* 0x0000000027277220 */ /* 0x080fe20000400000 */
[----:B------:R-:W-:Y:S01]  /*4c80*/  ISETP.GT.AND P2, PT, R12, 0x8, P0 ;  /* 0x000000080c00780c */ /* 0x000fe20000744270 */
[----:B------:R-:W-:Y:S01]  /*4c90*/  @P4 STG.E.U16 desc[UR12][R2.64+0x10], R28 ;  /* 0x0000101c02004986 */ /* 0x000fe2000c10150c */
[----:B------:R-:W-:Y:S01]  /*4ca0*/  ISETP.GT.AND P0, PT, R9, 0x11, PT ;  /* 0x000000110900780c */ /* 0x000fe20003f04270 */
[-C--:B------:R-:W-:Y:S01]  /*4cb0*/  FMUL R40, R40, R0.reuse ;  /* 0x0000000028287220 */ /* 0x080fe20000400000 */
[C---:B------:R-:W-:Y:S01]  /*4cc0*/  ISETP.GT.AND P4, PT, R12.reuse, RZ, P3 ;  /* 0x000000ff0c00720c */ /* 0x040fe20001f84270 */
[----:B------:R-:W-:Y:S01]  /*4cd0*/  @P5 STG.E.U16 desc[UR12][R2.64+0x12], R29 ;  /* 0x0000121d02005986 */ /* 0x000fe2000c10150c */
        /* <DEDUP_REMOVED lines=153> */
[----:B------:R-:W-:Y:S01]  /*5670*/  FMUL R0, R87, R0 ;  /* 0x0000000057007220 */ /* 0x000fe20000400000 */
[----:B------:R-:W-:Y:S01]  /*5680*/  ISETP.GT.AND P2, PT, R12, 0x8, P0 ;  /* 0x000000080c00780c */ /* 0x000fe20000744270 */
[----:B------:R-:W-:Y:S01]  /*5690*/  @P4 STG.E.U16 desc[UR12][R2.64+0x90], R60 ;  /* 0x0000903c02004986 */ /* 0x000fe2000c10150c */
[----:B------:R-:W-:-:S02]  /*56a0*/  ISETP.GT.AND P0, PT, R9, 0x51, PT ;  /* 0x000000510900780c */ /* 0x000fc40003f04270 */
[C---:B------:R-:W-:Y:S01]  /*56b0*/  ISETP.GT.AND P4, PT, R12.reuse, RZ, P3 ;  /* 0x000000ff0c00720c */ /* 0x040fe20001f84270 */
[----:B------:R-:W-:Y:S01]  /*56c0*/  @P5 STG.E.U16 desc[UR12][R2.64+0x92], R61 ;  /* 0x0000923d02005986 */ /* 0x000fe2000c10150c */
[C---:B------:R-:W-:Y:S02]  /*56d0*/  ISETP.GT.AND P5, PT, R12.reuse, RZ, P0 ;  /* 0x000000ff0c00720c */ /* 0x040fe400007a4270 */
[----:B------:R-:W-:Y:S02]  /*56e0*/  F2FP.BF16.F32.PACK_AB R62, RZ, R62 ;  /* 0x0000003eff3e723e */ /* 0x000fe400000010ff */
[----:B------:R-:W-:Y:S02]  /*56f0*/  F2FP.BF16.F32.PACK_AB R63, RZ, R63 ;  /* 0x0000003fff3f723e */ /* 0x000fe400000010ff */
[----:B------:R-:W-:Y:S01]  /*5700*/  F2FP.BF16.F32.PACK_AB R64, RZ, R64 ;  /* 0x00000040ff40723e */ /* 0x000fe200000010ff */
[----:B------:R-:W-:Y:S01]  /*5710*/  @P1 STG.E.U16 desc[UR12][R4.64+0x90], R62 ;  /* 0x0000903e04001986 */ /* 0x000fe2000c10150c */
[----:B------:R-:W-:-:S02]  /*5720*/  ISETP.GT.AND P1, PT, R12, 0x8, P3 ;  /* 0x000000080c00780c */ /* 0x000fc40001f24270 */
[----:B------:R-:W-:Y:S01]  /*5730*/  F2FP.BF16.F32.PACK_AB R65, RZ, R65 ;  /* 0x00000041ff41723e */ /* 0x000fe200000010ff */
[----:B------:R-:W-:Y:S01]  /*5740*/  @P2 STG.E.U16 desc[UR12][R4.64+0x92], R63 ;  /* 0x0000923f04002986 */ /* 0x000fe2000c10150c */
[C---:B------:R-:W-:Y:S02]  /*5750*/  ISETP.GT.AND P2, PT, R9.reuse, 0x58, PT ;  /* 0x000000580900780c */ /* 0x040fe40003f44270 */
[C---:B------:R-:W-:Y:S01]  /*5760*/  ISETP.GT.AND P0, PT, R12.reuse, 0x8, P0 ;  /* 0x000000080c00780c */ /* 0x040fe20000704270 */
[----:B------:R-:W-:Y:S01]  /*5770*/  @P4 STG.E.U16 desc[UR12][R2.64+0xa0], R64 ;  /* 0x0000a04002004986 */ /* 0x000fe2000c10150c */
[----:B------:R-:W-:Y:S02]  /*5780*/  ISETP.GT.AND P3, PT, R9, 0x59, PT ;  /* 0x000000590900780c */ /* 0x000fe40003f64270 */
[C---:B------:R-:W-:Y:S01]  /*5790*/  ISETP.GT.AND P4, PT, R12.reuse, RZ, P2 ;  /* 0x000000ff0c00720c */ /* 0x040fe20001784270 */
[----:B------:R-:W-:Y:S01]  /*57a0*/  @P5 STG.E.U16 desc[UR12][R2.64+0xa2], R65 ;  /* 0x0000a24102005986 */ /* 0x000fe2000c10150c */
[----:B------:R-:W-:-:S02]  /*57b0*/  ISETP.GT.AND P5, PT, R12, RZ, P3 ;  /* 0x000000ff0c00720c */ /* 0x000fc40001fa4270 */
[----:B------:R-:W-:Y:S02]  /*57c0*/  F2FP.BF16.F32.PACK_AB R66, RZ, R66 ;  /* 0x00000042ff42723e */ /* 0x000fe400000010ff */
[----:B------:R-:W-:Y:S02]  /*57d0*/  F2FP.BF16.F32.PACK_AB R67, RZ, R67 ;  /* 0x00000043ff43723e */ /* 0x000fe400000010ff */
[----:B------:R-:W-:Y:S01]  /*57e0*/  F2FP.BF16.F32.PACK_AB R68, RZ, R68 ;  /* 0x00000044ff44723e */ /* 0x000fe200000010ff */
[----:B------:R-:W-:Y:S01]  /*57f0*/  @P1 STG.E.U16 desc[UR12][R4.64+0xa0], R66 ;  /* 0x0000a04204001986 */ /* 0x000fe2000c10150c */
[C---:B------:R-:W-:Y:S02]  /*5800*/  ISETP.GT.AND P1, PT, R12.reuse, 0x8, P2 ;  /* 0x000000080c00780c */ /* 0x040fe40001724270 */
[----:B------:R-:W-:Y:S01]  /*5810*/  F2FP.BF16.F32.PACK_AB R69, RZ, R69 ;  /* 0x00000045ff45723e */ /* 0x000fe200000010ff */
[----:B------:R-:W-:Y:S01]  /*5820*/  @P0 STG.E.U16 desc[UR12][R4.64+0xa2], R67 ;  /* 0x0000a24304000986 */ /* 0x000fe2000c10150c */
[----:B------:R-:W-:-:S02]  /*5830*/  ISETP.GT.AND P2, PT, R12, 0x8, P3 ;  /* 0x000000080c00780c */ /* 0x000fc40001f44270 */
[C---:B------:R-:W-:Y:S01]  /*5840*/  ISETP.GT.AND P3, PT, R9.reuse, 0x60, PT ;  /* 0x000000600900780c */ /* 0x040fe20003f64270 */
[----:B------:R-:W-:Y:S01]  /*5850*/  @P4 STG.E.U16 desc[UR12][R2.64+0xb0], R68 ;  /* 0x0000b04402004986 */ /* 0x000fe2000c10150c */
[----:B------:R-:W-:Y:S02]  /*5860*/  ISETP.GT.AND P0, PT, R9, 0x61, PT ;  /* 0x000000610900780c */ /* 0x000fe40003f04270 */
[C---:B------:R-:W-:Y:S01]  /*5870*/  ISETP.GT.AND P4, PT, R12.reuse, RZ, P3 ;  /* 0x000000ff0c00720c */ /* 0x040fe20001f84270 */
[----:B------:R-:W-:Y:S01]  /*5880*/  @P5 STG.E.U16 desc[UR12][R2.64+0xb2], R69 ;  /* 0x0000b24502005986 */ /* 0x000fe2000c10150c */
[----:B------:R-:W-:Y:S02]  /*5890*/  ISETP.GT.AND P5, PT, R12, RZ, P0 ;  /* 0x000000ff0c00720c */ /* 0x000fe400007a4270 */
[----:B------:R-:W-:Y:S02]  /*58a0*/  F2FP.BF16.F32.PACK_AB R70, RZ, R70 ;  /* 0x00000046ff46723e */ /* 0x000fe400000010ff */
[----:B------:R-:W-:-:S02]  /*58b0*/  F2FP.BF16.F32.PACK_AB R71, RZ, R71 ;  /* 0x00000047ff47723e */ /* 0x000fc400000010ff */
[----:B------:R-:W-:Y:S01]  /*58c0*/  F2FP.BF16.F32.PACK_AB R72, RZ, R72 ;  /* 0x00000048ff48723e */ /* 0x000fe200000010ff */
[----:B------:R-:W-:Y:S01]  /*58d0*/  @P1 STG.E.U16 desc[UR12][R4.64+0xb0], R70 ;  /* 0x0000b04604001986 */ /* 0x000fe2000c10150c */
[----:B------:R-:W-:Y:S02]  /*58e0*/  F2FP.BF16.F32.PACK_AB R73, RZ, R73 ;  /* 0x00000049ff49723e */ /* 0x000fe400000010ff */
[C---:B------:R-:W-:Y:S01]  /*58f0*/  ISETP.GT.AND P1, PT, R12.reuse, 0x8, P3 ;  /* 0x000000080c00780c */ /* 0x040fe20001f24270 */
[----:B------:R-:W-:Y:S01]  /*5900*/  @P2 STG.E.U16 desc[UR12][R4.64+0xb2], R71 ;  /* 0x0000b24704002986 */ /* 0x000fe2000c10150c */
[----:B------:R-:W-:Y:S02]  /*5910*/  ISETP.GT.AND P0, PT, R12, 0x8, P0 ;  /* 0x000000080c00780c */ /* 0x000fe40000704270 */
[----:B------:R-:W-:Y:S01]  /*5920*/  F2FP.BF16.F32.PACK_AB R74, RZ, R74 ;  /* 0x0000004aff4a723e */ /* 0x000fe200000010ff */
[----:B------:R-:W-:Y:S01]  /*5930*/  @P4 STG.E.U16 desc[UR12][R2.64+0xc0], R72 ;  /* 0x0000c04802004986 */ /* 0x000fe2000c10150c */
[----:B------:R-:W-:-:S02]  /*5940*/  ISETP.GT.AND P4, PT, R9, 0x68, PT ;  /* 0x000000680900780c */ /* 0x000fc40003f84270 */
[----:B------:R-:W-:Y:S01]  /*5950*/  F2FP.BF16.F32.PACK_AB R75, RZ, R75 ;  /* 0x0000004bff4b723e */ /* 0x000fe200000010ff */
[----:B------:R-:W-:Y:S01]  /*5960*/  @P5 STG.E.U16 desc[UR12][R2.64+0xc2], R73 ;  /* 0x0000c24902005986 */ /* 0x000fe2000c10150c */
[----:B------:R-:W-:Y:S02]  /*5970*/  ISETP.GT.AND P5, PT, R9, 0x69, PT ;  /* 0x000000690900780c */ /* 0x000fe40003fa4270 */
[C---:B------:R-:W-:Y:S01]  /*5980*/  ISETP.GT.AND P2, PT, R12.reuse, RZ, P4 ;  /* 0x000000ff0c00720c */ /* 0x040fe20002744270 */
[----:B------:R-:W-:Y:S01]  /*5990*/  @P1 STG.E.U16 desc[UR12][R4.64+0xc0], R74 ;  /* 0x0000c04a04001986 */ /* 0x000fe2000c10150c */
[----:B------:R-:W-:Y:S02]  /*59a0*/  ISETP.GT.AND P6, PT, R12, RZ, P5 ;  /* 0x000000ff0c00720c */ /* 0x000fe40002fc4270 */
[----:B------:R-:W-:Y:S01]  /*59b0*/  F2FP.BF16.F32.PACK_AB R76, RZ, R76 ;  /* 0x0000004cff4c723e */ /* 0x000fe200000010ff */
[----:B------:R-:W-:Y:S01]  /*59c0*/  @P0 STG.E.U16 desc[UR12][R4.64+0xc2], R75 ;  /* 0x0000c24b04000986 */ /* 0x000fe2000c10150c */
[----:B------:R-:W-:-:S02]  /*59d0*/  F2FP.BF16.F32.PACK_AB R77, RZ, R77 ;  /* 0x0000004dff4d723e */ /* 0x000fc400000010ff */
[C---:B------:R-:W-:Y:S02]  /*59e0*/  ISETP.GT.AND P3, PT, R9.reuse, 0x70, PT ;  /* 0x000000700900780c */ /* 0x040fe40003f64270 */
[C---:B------:R-:W-:Y:S02]  /*59f0*/  ISETP.GT.AND P4, PT, R12.reuse, 0x8, P4 ;  /* 0x000000080c00780c */ /* 0x040fe40002784270 */
[----:B------:R-:W-:Y:S01]  /*5a00*/  F2FP.BF16.F32.PACK_AB R78, RZ, R78 ;  /* 0x0000004eff4e723e */ /* 0x000fe200000010ff */
[----:B------:R-:W-:Y:S01]  /*5a10*/  @P2 STG.E.U16 desc[UR12][R2.64+0xd0], R76 ;  /* 0x0000d04c02002986 */ /* 0x000fe2000c10150c */
[----:B------:R-:W-:Y:S02]  /*5a20*/  ISETP.GT.AND P2, PT, R9, 0x71, PT ;  /* 0x000000710900780c */ /* 0x000fe40003f44270 */
[----:B------:R-:W-:Y:S01]  /*5a30*/  F2FP.BF16.F32.PACK_AB R79, RZ, R79 ;  /* 0x0000004fff4f723e */ /* 0x000fe200000010ff */
[----:B------:R-:W-:Y:S01]  /*5a40*/  @P6 STG.E.U16 desc[UR12][R2.64+0xd2], R77 ;  /* 0x0000d24d02006986 */ /* 0x000fe2000c10150c */
[----:B------:R-:W-:-:S02]  /*5a50*/  ISETP.GT.AND P6, PT, R12, 0x8, P5 ;  /* 0x000000080c00780c */ /* 0x000fc40002fc4270 */
[C---:B------:R-:W-:Y:S02]  /*5a60*/  ISETP.GT.AND P5, PT, R12.reuse, RZ, P3 ;  /* 0x000000ff0c00720c */ /* 0x040fe40001fa4270 */
[----:B------:R-:W-:Y:S01]  /*5a70*/  F2FP.BF16.F32.PACK_AB R80, RZ, R80 ;  /* 0x00000050ff50723e */ /* 0x000fe200000010ff */
[----:B------:R-:W-:Y:S01]  /*5a80*/  @P4 STG.E.U16 desc[UR12][R4.64+0xd0], R78 ;  /* 0x0000d04e04004986 */ /* 0x000fe2000c10150c */
[C---:B------:R-:W-:Y:S02]  /*5a90*/  ISETP.GT.AND P1, PT, R9.reuse, 0x78, PT ;  /* 0x000000780900780c */ /* 0x040fe40003f24270 */
[----:B------:R-:W-:Y:S02]  /*5aa0*/  ISETP.GT.AND P0, PT, R9, 0x79, PT ;  /* 0x000000790900780c */ /* 0x000fe40003f04270 */
[C---:B------:R-:W-:Y:S02]  /*5ab0*/  ISETP.GT.AND P4, PT, R12.reuse, RZ, P2 ;  /* 0x000000ff0c00720c */ /* 0x040fe40001784270 */
[C---:B------:R-:W-:Y:S01]  /*5ac0*/  ISETP.GT.AND P3, PT, R12.reuse, 0x8, P3 ;  /* 0x000000080c00780c */ /* 0x040fe20001f64270 */
[----:B------:R-:W-:Y:S01]  /*5ad0*/  @P6 STG.E.U16 desc[UR12][R4.64+0xd2], R79 ;  /* 0x0000d24f04006986 */ /* 0x000fe2000c10150c */
[----:B------:R-:W-:-:S02]  /*5ae0*/  ISETP.GT.AND P2, PT, R12, 0x8, P2 ;  /* 0x000000080c00780c */ /* 0x000fc40001744270 */
[C---:B------:R-:W-:Y:S01]  /*5af0*/  ISETP.GT.AND P6, PT, R12.reuse, RZ, P0 ;  /* 0x000000ff0c00720c */ /* 0x040fe200007c4270 */
[----:B------:R-:W-:Y:S01]  /*5b00*/  @P5 STG.E.U16 desc[UR12][R2.64+0xe0], R80 ;  /* 0x0000e05002005986 */ /* 0x000fe2000c10150c */
[C---:B------:R-:W-:Y:S02]  /*5b10*/  ISETP.GT.AND P5, PT, R12.reuse, RZ, P1 ;  /* 0x000000ff0c00720c */ /* 0x040fe40000fa4270 */
[C---:B------:R-:W-:Y:S02]  /*5b20*/  ISETP.GT.AND P1, PT, R12.reuse, 0x8, P1 ;  /* 0x000000080c00780c */ /* 0x040fe40000f24270 */
[----:B------:R-:W-:Y:S02]  /*5b30*/  F2FP.BF16.F32.PACK_AB R81, RZ, R81 ;  /* 0x00000051ff51723e */ /* 0x000fe400000010ff */
[----:B------:R-:W-:Y:S02]  /*5b40*/  F2FP.BF16.F32.PACK_AB R82, RZ, R82 ;  /* 0x00000052ff52723e */ /* 0x000fe400000010ff */
[----:B------:R-:W-:Y:S01]  /*5b50*/  F2FP.BF16.F32.PACK_AB R83, RZ, R83 ;  /* 0x00000053ff53723e */ /* 0x000fe200000010ff */
[----:B------:R-:W-:Y:S01]  /*5b60*/  @P4 STG.E.U16 desc[UR12][R2.64+0xe2], R81 ;  /* 0x0000e25102004986 */ /* 0x000fe2000c10150c */
[----:B------:R-:W-:-:S02]  /*5b70*/  ISETP.GT.AND P0, PT, R12, 0x8, P0 ;  /* 0x000000080c00780c */ /* 0x000fc40000704270 */
[----:B------:R-:W-:Y:S01]  /*5b80*/  F2FP.BF16.F32.PACK_AB R84, RZ, R84 ;  /* 0x00000054ff54723e */ /* 0x000fe200000010ff */
[----:B------:R-:W-:Y:S01]  /*5b90*/  @P3 STG.E.U16 desc[UR12][R4.64+0xe0], R82 ;  /* 0x0000e05204003986 */ /* 0x000fe2000c10150c */
[----:B------:R-:W-:Y:S02]  /*5ba0*/  F2FP.BF16.F32.PACK_AB R85, RZ, R85 ;  /* 0x00000055ff55723e */ /* 0x000fe400000010ff */
[----:B------:R-:W-:Y:S01]  /*5bb0*/  F2FP.BF16.F32.PACK_AB R86, RZ, R86 ;  /* 0x00000056ff56723e */ /* 0x000fe200000010ff */
[----:B------:R-:W-:Y:S04]  /*5bc0*/  @P2 STG.E.U16 desc[UR12][R4.64+0xe2], R83 ;  /* 0x0000e25304002986 */ /* 0x000fe8000c10150c */
[----:B------:R-:W-:Y:S04]  /*5bd0*/  @P5 STG.E.U16 desc[UR12][R2.64+0xf0], R84 ;  /* 0x0000f05402005986 */ /* 0x000fe8000c10150c */
[----:B------:R0:W-:Y:S02]  /*5be0*/  @P6 STG.E.U16 desc[UR12][R2.64+0xf2], R85 ;  /* 0x0000f25502006986 */ /* 0x0001e4000c10150c */
[----:B0-----:R-:W-:-:S02]  /*5bf0*/  @P1 IMAD.MOV.U32 R2, RZ, RZ, R4 ;  /* 0x000000ffff021224 */ /* 0x001fc400078e0004 */
[----:B------:R-:W-:-:S05]  /*5c00*/  @P1 IMAD.MOV.U32 R3, RZ, RZ, R5 ;  /* 0x000000ffff031224 */ /* 0x000fca00078e0005 */
[----:B------:R0:W-:Y:S01]  /*5c10*/  @P1 STG.E.U16 desc[UR12][R2.64+0xf0], R86 ;  /* 0x0000f05602001986 */ /* 0x0001e2000c10150c */
[----:B------:R-:W-:Y:S05]  /*5c20*/  @!P0 EXIT ;  /* 0x000000000000894d */ /* 0x000fea0003800000 */
[----:B------:R-:W-:-:S05]  /*5c30*/  F2FP.BF16.F32.PACK_AB R0, RZ, R0 ;  /* 0x00000000ff00723e */ /* 0x000fca00000010ff */
[----:B------:R-:W-:Y:S01]  /*5c40*/  STG.E.U16 desc[UR12][R4.64+0xf2], R0 ;  /* 0x0000f20004007986 */ /* 0x000fe2000c10150c */
[----:B------:R-:W-:Y:S05]  /*5c50*/  EXIT ;  /* 0x000000000000794d */ /* 0x000fea0003800000 */
.L_x_10:
[----:B------:R-:W-:-:S13]  /*5c60*/  ISETP.NE.AND P0, PT, R3, RZ, PT ;  /* 0x000000ff0300720c */ /* 0x000fda0003f05270 */
[----:B------:R-:W-:Y:S05]  /*5c70*/  @P0 EXIT ;  /* 0x000000000000094d */ /* 0x000fea0003800000 */
[----:B------:R-:W-:-:S13]  /*5c80*/  ELECT P0, URZ, PT ;  /* 0x00000000003f782f */ /* 0x000fda0003800000 */
[----:B------:R-:W-:Y:S05]  /*5c90*/  @!P0 BRA `(.L_x_147) ;  /* 0x0000000400c08947 */ /* 0x000fea0003800000 */
[----:B------:R-:W-:Y:S02]  /*5ca0*/  ISETP.GE.AND P0, PT, R11, 0x1, PT ;  /* 0x000000010b00780c */ /* 0x000fe40003f06270 */
[----:B------:R-:W-:-:S04]  /*5cb0*/  SHF.R.S32.HI R3, RZ, 0x1f, R12 ;  /* 0x0000001fff037819 */ /* 0x000fc8000001140c */
[----:B------:R-:W-:-:S07]  /*5cc0*/  LEA.HI R3, R3, R12, RZ, 0x7 ;  /* 0x0000000c03037211 */ /* 0x000fce00078f38ff */
[----:B------:R-:W-:Y:S05]  /*5cd0*/  @!P0 BRA `(.L_x_147) ;  /* 0x0000000400b08947 */ /* 0x000fea0003800000 */
[----:B---3-5:R-:W0:Y:S01]  /*5ce0*/  S2R R6, SR_CTAID.X ;  /* 0x0000000000067919 */ /* 0x028e220000002500 */
[----:B------:R-:W1:Y:S01]  /*5cf0*/  LDC.64 R4, c[0x0][0x4d8] ;  /* 0x00013600ff047b82 */ /* 0x000e620000000a00 */
[----:B------:R-:W-:Y:S01]  /*5d00*/  LOP3.LUT R3, R3, 0xffffff80, RZ, 0xc0, !PT ;  /* 0xffffff8003037812 */ /* 0x000fe200078ec0ff */
[----:B------:R-:W-:Y:S01]  /*5d10*/  IMAD.SHL.U32 R7, R7, 0x80, RZ ;  /* 0x0000008007077824 */ /* 0x000fe200078e00ff */
[----:B------:R-:W-:Y:S01]  /*5d20*/  LOP3.LUT P0, RZ, R12, 0x1f, RZ, 0xc0, !PT ;  /* 0x0000001f0cff7812 */ /* 0x000fe2000780c0ff */
[----:B------:R-:W-:Y:S01]  /*5d30*/  ULDC.64 UR4, c[0x0][0x4b0] ;  /* 0x00012c0000047ab9 */ /* 0x000fe20000000a00 */
[----:B------:R-:W-:Y:S01]  /*5d40*/  LOP3.LUT R9, R2, 0x2, RZ, 0xfc, !PT ;  /* 0x0000000202097812 */ /* 0x000fe200078efcff */
[----:B------:R-:W-:Y:S02]  /*5d50*/  IMAD.IADD R3, R12, 0x1, -R3 ;  /* 0x000000010c037824 */ /* 0x000fe400078e0a03 */
[----:B------:R-:W-:Y:S02]  /*5d60*/  VIADD R12, R14, 0x1 ;  /* 0x000000010e0c7836 */ /* 0x000fe40000000000 */
[----:B------:R-:W-:Y:S01]  /*5d70*/  IMAD.MOV.U32 R11, RZ, RZ, RZ ;  /* 0x000000ffff0b7224 */ /* 0x000fe200078e00ff */
[C---:B------:R-:W-:Y:S01]  /*5d80*/  ISETP.NE.AND P2, PT, R3.reuse, RZ, PT ;  /* 0x000000ff0300720c */ /* 0x040fe20003f45270 */
[----:B------:R-:W-:Y:S01]  /*5d90*/  IMAD.MOV.U32 R0, RZ, RZ, 0x1 ;  /* 0x00000001ff007424 */ /* 0x000fe200078e00ff */
[----:B------:R-:W-:Y:S01]  /*5da0*/  ISETP.NE.OR P0, PT, R3, RZ, !P0 ;  /* 0x000000ff0300720c */ /* 0x000fe20004705670 */
[----:B------:R-:W-:-:S02]  /*5db0*/  IMAD.MOV.U32 R3, RZ, RZ, RZ ;  /* 0x000000ffff037224 */ /* 0x000fc400078e00ff */
[----:B------:R-:W-:Y:S02]  /*5dc0*/  VIADD R13, R7, 0x40 ;  /* 0x00000040070d7836 */ /* 0x000fe40000000000 */
[----:B-1----:R-:W-:Y:S02]  /*5dd0*/  IMAD R15, R15, UR4, R4 ;  /* 0x000000040f0f7c24 */ /* 0x002fe4000f8e0204 */
[----:B------:R-:W-:Y:S02]  /*5de0*/  IMAD R8, R8, UR5, R5 ;  /* 0x0000000508087c24 */ /* 0x000fe4000f8e0205 */
[----:B0-----:R-:W-:-:S07]  /*5df0*/  IMAD.SHL.U32 R6, R6, 0x40, RZ ;  /* 0x0000004006067824 */ /* 0x001fce00078e00ff */
.L_x_151:
[----:B------:R-:W0:Y:S01]  /*5e00*/  S2R R5, SR_CgaCtaId ;  /* 0x0000000000057919 */ /* 0x000e220000008800 */
[----:B------:R-:W-:-:S04]  /*5e10*/  MOV R4, 0x400 ;  /* 0x0000040000047802 */ /* 0x000fc80000000f00 */
[----:B0-----:R-:W-:Y:S02]  /*5e20*/  LEA R10, R5, R4, 0x18 ;  /* 0x00000004050a7211 */ /* 0x001fe400078ec0ff */
[----:B------:R-:W-:-:S03]  /*5e30*/  SHF.L.U32 R4, R0, 0x1f, RZ ;  /* 0x0000001f00047819 */ /* 0x000fc600000006ff */
[----:B------:R-:W-:-:S07]  /*5e40*/  IMAD R5, R3, 0x8, R10 ;  /* 0x0000000803057824 */ /* 0x000fce00078e020a */
.L_x_148:
[----:B0-----:R0:W1:Y:S02]  /*5e50*/  SYNCS.PHASECHK.TRANS64.TRYWAIT P1, [R5+URZ+0x36090], R4 ;  /* 0x03609004050075a7 */ /* 0x001064000802017f */
[----:B-1----:R-:W-:Y:S05]  /*5e60*/  @!P1 NANOSLEEP.SYNCS 0x989680 ;  /* 0x009896800000995d */ /* 0x002fea0003900000 */
[----:B------:R-:W1:Y:S02]  /*5e70*/  @!P1 SYNCS.PHASECHK.TRANS64 P1, [R5+URZ+0x36090], R4 ;  /* 0x03609004050095a7 */ /* 0x000e64000802007f */
[----:B-1----:R-:W-:Y:S05]  /*5e80*/  @!P1 BRA `(.L_x_148) ;  /* 0xfffffffc00f09947 */ /* 0x002fea000383ffff */
[----:B0-----:R-:W0:Y:S02]  /*5e90*/  @!P2 LDC R4, c[0x0][0x500] ;  /* 0x00014000ff04ab82 */ /* 0x001e240000000800 */
[----:B0-----:R0:W-:Y:S02]  /*5ea0*/  @!P2 SYNCS.ARRIVE.TRANS64 RZ, [R5+URZ+0x36000], R4 ;  /* 0x0360000405ffa9a7 */ /* 0x0011e4000800003f */
[----:B0-----:R-:W-:-:S04]  /*5eb0*/  PRMT R4, R9, 0x9910, RZ ;  /* 0x0000991009047816 */ /* 0x001fc800000000ff */
[----:B------:R-:W-:-:S13]  /*5ec0*/  ISETP.NE.AND P1, PT, R4, 0x2, PT ;  /* 0x000000020400780c */ /* 0x000fda0003f25270 */
[----:B------:R-:W-:Y:S05]  /*5ed0*/  @P1 BRA `(.L_x_149) ;  /* 0x0000000000041947 */ /* 0x000fea0003800000 */
[----:B------:R-:W-:Y:S01]  /*5ee0*/  BPT.TRAP 0x1 ;  /* 0x000000040000795c */ /* 0x000fe20000300000 */
.L_x_149:
[----:B------:R-:W-:Y:S05]  /*5ef0*/  @P0 BRA `(.L_x_150) ;  /* 0x0000000000040947 */ /* 0x000fea0003800000 */
[----:B------:R-:W-:Y:S01]  /*5f00*/  BPT.TRAP 0x1 ;  /* 0x000000040000795c */ /* 0x000fe20000300000 */
.L_x_150:
[----:B------:R-:W-:Y:S01]  /*5f10*/  ULDC UR8, c[0x0][0x48c] ;  /* 0x0001230000087ab9 */ /* 0x000fe20000000800 */
[----:B------:R-:W-:Y:S01]  /*5f20*/  R2UR UR14, R11 ;  /* 0x000000000b0e72ca */ /* 0x000fe200000e0000 */
[----:B------:R-:W-:Y:S01]  /*5f30*/  UISETP.NE.AND UP0, UPT, UR8, 0x1, UPT ;  /* 0x000000010800788c */ /* 0x000fe2000bf05270 */
[----:B------:R-:W-:Y:S01]  /*5f40*/  R2UR UR16, R5 ;  /* 0x00000000051072ca */ /* 0x000fe200000e0000 */
[----:B------:R-:W-:Y:S01]  /*5f50*/  ULDC UR30, c[0x0][0x498] ;  /* 0x00012600001e7ab9 */ /* 0x000fe20000000800 */
[----:B------:R-:W-:Y:S01]  /*5f60*/  PRMT R4, R15, 0x40, R8 ;  /* 0x000000400f047816 */ /* 0x000fe20000000008 */
[----:B------:R-:W-:Y:S01]  /*5f70*/  UIADD3 UR17, -UR8, URZ, URZ ;  /* 0x0000003f08117290 */ /* 0x000fe2000fffe13f */
[----:B------:R-:W-:Y:S01]  /*5f80*/  VIADD R12, R12, 0xffffffff ;  /* 0xffffffff0c0c7836 */ /* 0x000fe20000000000 */
[----:B------:R-:W-:Y:S01]  /*5f90*/  ULDC.64 UR32, c[0x0][0x198] ;  /* 0x0000660000207ab9 */ /* 0x000fe20000000a00 */
[----:B------:R-:W-:Y:S01]  /*5fa0*/  ULDC.64 UR24, c[0x0][0x4b8] ;  /* 0x00012e0000187ab9 */ /* 0x000fe20000000a00 */
[----:B------:R-:W-:-:S02]  /*5fb0*/  UIADD3 UR22, UP1, UR32, 0xf0, URZ ;  /* 0x000000f020167890 */ /* 0x000fc4000ff3e03f */
[----:B------:R-:W-:Y:S01]  /*5fc0*/  UIADD3 UR32, UP2, UR32, 0x1f0, URZ ;  /* 0x000001f020207890 */ /* 0x000fe2000ff5e03f */
[----:B------:R-:W-:Y:S01]  /*5fd0*/  ISETP.GT.AND P3, PT, R12, 0x1, PT ;  /* 0x000000010c00780c */ /* 0x000fe20003f64270 */
[----:B------:R-:W-:Y:S01]  /*5fe0*/  @UP0 ULDC.64 UR10, c[0x0][0x490] ;  /* 0x00012400000a0ab9 */ /* 0x000fe20000000a00 */
[----:B------:R-:W-:Y:S01]  /*5ff0*/  @UP0 ULDC.64 UR12, c[0x0][0x490] ;  /* 0x00012400000c0ab9 */ /* 0x000fe20000000a00 */
[----:B------:R-:W-:Y:S01]  /*6000*/  UIMAD.WIDE.U32 UR4, UR14, UR10, URZ ;  /* 0x0000000a0e0472a5 */ /* 0x000fe2000f8e003f */
[----:B------:R-:W-:Y:S01]  /*6010*/  R2UR UR10, R10 ;  /* 0x000000000a0a72ca */ /* 0x000fe200000e0000 */
[----:B------:R-:W-:Y:S01]  /*6020*/  UIMAD.WIDE.U32 UR6, UR14, UR12, URZ ;  /* 0x0000000c0e0672a5 */ /* 0x000fe2000f8e003f */
[C---:B------:R-:W-:Y:S01]  /*6030*/  IMAD R10, R3.reuse, 0x2000, R10 ;  /* 0x00002000030a7824 */ /* 0x040fe200078e020a */
[----:B------:R-:W-:Y:S01]  /*6040*/  UMOV UR9, UR14 ;  /* 0x0000000e00097c82 */ /* 0x000fe20008000000 */
[----:B------:R-:W-:Y:S01]  /*6050*/  UMOV UR12, UR14 ;  /* 0x0000000e000c7c82 */ /* 0x000fe20008000000 */
[----:B------:R-:W-:Y:S01]  /*6060*/  @UP0 USHF.R.U32.HI UR9, URZ, UR11, UR5 ;  /* 0x0000000b3f090299 */ /* 0x000fe20008011605 */
[----:B------:R-:W-:Y:S01]  /*6070*/  R2UR UR4, R3 ;  /* 0x00000000030472ca */ /* 0x000fe200000e0000 */
[----:B------:R-:W-:Y:S01]  /*6080*/  @UP0 USHF.R.U32.HI UR12, URZ, UR13, UR7 ;  /* 0x0000000d3f0c0299 */ /* 0x000fe20008011607 */
[----:B------:R-:W-:Y:S01]  /*6090*/  R2UR UR6, R10 ;  /* 0x000000000a0672ca */ /* 0x000fe200000e0000 */
[----:B------:R-:W-:Y:S01]  /*60a0*/  UISETP.NE.AND UP0, UPT, UR30, 0x1, UPT ;  /* 0x000000011e00788c */ /* 0x000fe2000bf05270 */
[----:B------:R-:W-:Y:S01]  /*60b0*/  R2UR UR7, R11 ;  /* 0x000000000b0772ca */ /* 0x000fe200000e0000 */
[----:B------:R-:W-:Y:S01]  /*60c0*/  UIADD3 UR5, UR16, 0x36000, URZ ;  /* 0x0003600010057890 */ /* 0x000fe2000fffe03f */
[----:B------:R-:W-:Y:S01]  /*60d0*/  VIADD R3, R3, 0x1 ;  /* 0x0000000103037836 */ /* 0x000fe20000000000 */
[----:B------:R-:W-:Y:S01]  /*60e0*/  UMOV UR21, UR9 ;  /* 0x0000000900157c82 */ /* 0x000fe20008000000 */
[----:B------:R-:W-:Y:S01]  /*60f0*/  UMOV UR13, UR12 ;  /* 0x0000000c000d7c82 */ /* 0x000fe20008000000 */
[----:B------:R-:W-:Y:S01]  /*6100*/  ULDC.64 UR26, c[0x0][0x4d0] ;  /* 0x00013400001a7ab9 */ /* 0x000fe20000000a00 */
[----:B------:R-:W-:Y:S01]  /*6110*/  UIADD3.X UR23, URZ, UR33, URZ, UP1, !UPT ;  /* 0x000000213f177290 */ /* 0x000fe20008ffe43f */
[----:B------:R-:W-:Y:S01]  /*6120*/  ISETP.NE.AND P1, PT, R3, 0x12, PT ;  /* 0x000000120300780c */ /* 0x000fe20003f25270 */
[----:B------:R-:W-:Y:S01]  /*6130*/  UIADD3.X UR33, URZ, UR33, URZ, UP2, !UPT ;  /* 0x000000213f217290 */ /* 0x000fe200097fe43f */
[----:B------:R-:W-:Y:S01]  /*6140*/  VIADD R11, R11, 0x20 ;  /* 0x000000200b0b7836 */ /* 0x000fe20000000000 */
[----:B------:R-:W-:Y:S01]  /*6150*/  @UP0 ULDC UR28, c[0x0][0x49c] ;  /* 0x00012700001c0ab9 */ /* 0x000fe20000000800 */
[----:B------:R-:W-:Y:S01]  /*6160*/  ULEA UR4, UR4, UR10, 0xc ;  /* 0x0000000a04047291 */ /* 0x000fe2000f8e603f */
[----:B------:R-:W-:Y:S01]  /*6170*/  SEL R5, RZ, 0x1, P1 ;  /* 0x00000001ff057807 */ /* 0x000fe20000800000 */
[----:B------:R-:W-:Y:S01]  /*6180*/  UIMAD.WIDE.U32 UR28, UR12, UR28, URZ ;  /* 0x0000001c0c1c72a5 */ /* 0x000fe2000f8e003f */
[----:B------:R-:W-:Y:S01]  /*6190*/  SEL R3, R3, RZ, P1 ;  /* 0x000000ff03037207 */ /* 0x000fe20000800000 */
[----:B------:R-:W-:Y:S01]  /*61a0*/  @UP0 ULDC UR10, c[0x0][0x49c] ;  /* 0x00012700000a0ab9 */ /* 0x000fe20000000800 */
[----:B------:R-:W-:Y:S01]  /*61b0*/  @UP0 ULDC UR18, c[0x0][0x4a0] ;  /* 0x0001280000120ab9 */ /* 0x000fe20000000800 */
[----:B------:R-:W-:Y:S01]  /*61c0*/  UIMAD.WIDE.U32 UR10, UR9, UR10, URZ ;  /* 0x0000000a090a72a5 */ /* 0x000fe2000f8e003f */
[----:B------:R-:W-:Y:S01]  /*61d0*/  LOP3.LUT R0, R0, R5, RZ, 0x3c, !PT ;  /* 0x0000000500007212 */ /* 0x000fe200078e3cff */
[----:B------:R-:W-:Y:S01]  /*61e0*/  @UP0 ULDC UR20, c[0x0][0x4a0] ;  /* 0x0001280000140ab9 */ /* 0x000fe20000000800 */
[----:B------:R-:W-:Y:S01]  /*61f0*/  R2UR UR28, R4 ;  /* 0x00000000041c72ca */ /* 0x000fe200000e0000 */
[----:B------:R-:W-:Y:S01]  /*6200*/  @UP0 USHF.R.U32.HI UR21, URZ, UR18, UR11 ;  /* 0x000000123f150299 */ /* 0x000fe2000801160b */
[----:B------:R-:W-:Y:S01]  /*6210*/  R2UR UR18, R7 ;  /* 0x00000000071272ca */ /* 0x000fe200000e0000 */
[----:B------:R-:W-:Y:S01]  /*6220*/  @UP0 USHF.R.U32.HI UR13, URZ, UR20, UR29 ;  /* 0x000000143f0d0299 */ /* 0x000fe2000801161d */
[----:B------:R-:W-:Y:S01]  /*6230*/  R2UR UR10, R13 ;  /* 0x000000000d0a72ca */ /* 0x000fe200000e0000 */
[----:B------:R-:W-:-:S02]  /*6240*/  UIADD3 UR20, -UR21, URZ, URZ ;  /* 0x0000003f15147290 */ /* 0x000fc4000fffe13f */
[----:B------:R-:W-:Y:S02]  /*6250*/  UIADD3 UR11, -UR13, URZ, URZ ;  /* 0x0000003f0d0b7290 */ /* 0x000fe4000fffe13f */
[----:B------:R-:W-:Y:S02]  /*6260*/  UIADD3 UR16, UR6, 0x12000, URZ ;  /* 0x0001200006107890 */ /* 0x000fe4000fffe03f */
[----:B------:R-:W-:Y:S01]  /*6270*/  UIADD3 UR8, UR6, 0x13000, URZ ;  /* 0x0001300006087890 */ /* 0x000fe2000fffe03f */
[----:B------:R-:W-:Y:S01]  /*6280*/  R2UR UR6, R6 ;  /* 0x00000000060672ca */ /* 0x000fe200000e0000 */
[----:B------:R-:W-:Y:S02]  /*6290*/  UIMAD UR19, UR9, UR17, UR7 ;  /* 0x00000011091372a4 */ /* 0x000fe4000f8e0207 */
[----:B------:R-:W-:Y:S02]  /*62a0*/  UIMAD UR17, UR12, UR17, UR7 ;  /* 0x000000110c1172a4 */ /* 0x000fe4000f8e0207 */
[----:B------:R-:W-:-:S02]  /*62b0*/  UIMAD UR20, UR30, UR20, UR9 ;  /* 0x000000141e1472a4 */ /* 0x000fc4000f8e0209 */
[----:B------:R-:W-:Y:S02]  /*62c0*/  UIMAD UR12, UR30, UR11, UR12 ;  /* 0x0000000b1e0c72a4 */ /* 0x000fe4000f8e020c */
[----:B------:R-:W-:Y:S02]  /*62d0*/  UIMAD UR19, UR19, UR24, UR26 ;  /* 0x00000018131372a4 */ /* 0x000fe4000f8e021a */
[----:B------:R-:W-:Y:S02]  /*62e0*/  UIMAD UR20, UR20, UR25, UR27 ;  /* 0x00000019141472a4 */ /* 0x000fe4000f8e021b */
[----:B------:R-:W-:Y:S02]  /*62f0*/  UPRMT UR28, UR28, 0x5410, URZ ;  /* 0x000054101c1c7896 */ /* 0x000fe4000800003f */
[----:B------:R-:W-:Y:S02]  /*6300*/  UIMAD UR11, UR17, UR24, UR26 ;  /* 0x00000018110b72a4 */ /* 0x000fe4000f8e021a */
[----:B------:R-:W-:Y:S01]  /*6310*/  UIMAD UR12, UR12, UR25, UR27 ;  /* 0x000000190c0c72a4 */ /* 0x000fe2000f8e021b */
[----:B------:R-:W-:Y:S01]  /*6320*/  UMOV UR14, 0x0 ;  /* 0x00000000000e7882 */ /* 0x000fe20000000000 */
[----:B------:R-:W-:Y:S01]  /*6330*/  UMOV UR15, 0x10000000 ;  /* 0x10000000000f7882 */ /* 0x000fe20000000000 */
[----:B------:R-:W-:Y:S01]  /*6340*/  UMOV UR17, UR5 ;  /* 0x0000000500117c82 */ /* 0x000fe20008000000 */
[----:B------:R0:W-:Y:S01]  /*6350*/  UTMALDG.2D [UR4], [UR22], desc[UR14] ;  /* 0x00000e04160075b4 */ /* 0x0001e20008009000 */
[----:B------:R-:W-:Y:S01]  /*6360*/  UMOV UR9, UR5 ;  /* 0x0000000500097c82 */ /* 0x000fe20008000000 */
[----:B------:R0:W-:Y:S03]  /*6370*/  UTMALDG.4D.IM2COL [UR16], [UR32], UR28 ;  /* 0x00000010200073b4 */ /* 0x0001e6000805801c */
[----:B------:R0:W-:Y:S02]  /*6380*/  UTMALDG.4D.IM2COL [UR8], [UR32], UR28 ;  /* 0x00000008200073b4 */ /* 0x0001e4000805801c */
[----:B0-----:R-:W-:Y:S05]  /*6390*/  @P3 BRA `(.L_x_151) ;  /* 0xfffffff800983947 */ /* 0x001fea000383ffff */
.L_x_147:
[----:B------:R-:W-:Y:S01]  /*63a0*/  ISETP.GE.U32.AND P2, PT, R14, 0x12, PT ;  /* 0x000000120e00780c */ /* 0x000fe20003f46070 */
[----:B------:R-:W-:Y:S05]  /*63b0*/  WARPSYNC.ALL ;  /* 0x0000000000007948 */ /* 0x000fea0003800000 */
[----:B------:R-:W-:-:S07]  /*63c0*/  ELECT P1, URZ, PT ;  /* 0x00000000003f782f */ /* 0x000fce0003820000 */
[----:B------:R-:W-:-:S05]  /*63d0*/  @P2 IMAD.WIDE.U32 R4, R14, 0x38e38e39, RZ ;  /* 0x38e38e390e042825 */ /* 0x000fca00078e00ff */
[----:B-----5:R-:W-:-:S04]  /*63e0*/  @P2 SHF.R.U32.HI R0, RZ, 0x2, R5 ;  /* 0x00000002ff002819 */ /* 0x020fc80000011605 */
[----:B------:R-:W-:-:S04]  /*63f0*/  @P2 LOP3.LUT R0, R0, 0x1, RZ, 0xc0, !PT ;  /* 0x0000000100002812 */ /* 0x000fc800078ec0ff */
[----:B------:R-:W-:Y:S01]  /*6400*/  @P2 ISETP.NE.U32.AND P0, PT, R0, 0x1, PT ;  /* 0x000000010000280c */ /* 0x000fe20003f05070 */
[----:B------:R-:W-:-:S12]  /*6410*/  @!P1 EXIT ;  /* 0x000000000000994d */ /* 0x000fd80003800000 */
[----:B------:R-:W-:Y:S01]  /*6420*/  LOP3.LUT R2, R2, 0x2, RZ, 0xfc, !PT ;  /* 0x0000000202027812 */ /* 0x000fe200078efcff */
[----:B------:R-:W-:Y:S01]  /*6430*/  IMAD.MOV.U32 R0, RZ, RZ, 0x1 ;  /* 0x00000001ff007424 */ /* 0x000fe200078e00ff */
[----:B------:R-:W-:Y:S02]  /*6440*/  @P2 ISETP.NE.U32.AND.EX P0, PT, RZ, RZ, PT, P0 ;  /* 0x000000ffff00220c */ /* 0x000fe40003f05100 */
[----:B------:R-:W-:Y:S02]  /*6450*/  ISETP.NE.AND P1, PT, R2, 0x3, PT ;  /* 0x000000030200780c */ /* 0x000fe40003f25270 */
[----:B------:R-:W-:-:S11]  /*6460*/  @P2 SEL R0, RZ, 0x1, !P0 ;  /* 0x00000001ff002807 */ /* 0x000fd60004000000 */
[----:B------:R-:W-:Y:S05]  /*6470*/  @!P1 BRA `(.L_x_152) ;  /* 0x0000000000049947 */ /* 0x000fea0003800000 */
[----:B------:R-:W-:Y:S01]  /*6480*/  BPT.TRAP 0x1 ;  /* 0x000000040000795c */ /* 0x000fe20000300000 */
.L_x_152:
[----:B------:R-:W0:Y:S01]  /*6490*/  S2R R5, SR_CgaCtaId ;  /* 0x0000000000057919 */ /* 0x000e220000008800 */
[----:B------:R-:W-:Y:S01]  /*64a0*/  IMAD.WIDE.U32 R2, R14, 0x38e38e39, RZ ;  /* 0x38e38e390e027825 */ /* 0x000fe200078e00ff */
[----:B------:R-:W-:-:S04]  /*64b0*/  MOV R2, 0x400 ;  /* 0x0000040000027802 */ /* 0x000fc80000000f00 */
[----:B------:R-:W-:Y:S02]  /*64c0*/  SHF.R.U32.HI R3, RZ, 0x2, R3 ;  /* 0x00000002ff037819 */ /* 0x000fe40000011603 */
[----:B0-----:R-:W-:-:S03]  /*64d0*/  LEA R5, R5, R2, 0x18 ;  /* 0x0000000205057211 */ /* 0x001fc600078ec0ff */
[----:B------:R-:W-:Y:S02]  /*64e0*/  IMAD R2, R3, -0x12, R14 ;  /* 0xffffffee03027824 */ /* 0x000fe400078e020e */
[----:B------:R-:W-:Y:S01]  /*64f0*/  VIADD R3, R5, 0x36090 ;  /* 0x0003609005037836 */ /* 0x000fe20000000000 */
[----:B------:R-:W-:-:S03]  /*6500*/  SHF.L.U32 R5, R0, 0x1f, RZ ;  /* 0x0000001f00057819 */ /* 0x000fc600000006ff */
[----:B------:R-:W-:-:S07]  /*6510*/  IMAD R4, R2, 0x8, R3 ;  /* 0x0000000802047824 */ /* 0x000fce00078e0203 */
.L_x_153:
[----:B0-----:R0:W1:Y:S02]  /*6520*/  SYNCS.PHASECHK.TRANS64.TRYWAIT P0, [R4+URZ], R5 ;  /* 0x00000005040075a7 */ /* 0x001064000800017f */
[----:B-1----:R-:W-:Y:S05]  /*6530*/  @!P0 NANOSLEEP.SYNCS 0x989680 ;  /* 0x009896800000895d */ /* 0x002fea0003900000 */
[----:B------:R-:W1:Y:S02]  /*6540*/  @!P0 SYNCS.PHASECHK.TRANS64 P0, [R4+URZ], R5 ;  /* 0x00000005040085a7 */ /* 0x000e64000800007f */
[----:B-1----:R-:W-:Y:S05]  /*6550*/  @!P0 BRA `(.L_x_153) ;  /* 0xfffffffc00f08947 */ /* 0x002fea000383ffff */
[----:B------:R-:W-:-:S05]  /*6560*/  VIADD R2, R2, 0x1 ;  /* 0x0000000102027836 */ /* 0x000fca0000000000 */
[----:B------:R-:W-:-:S04]  /*6570*/  ISETP.NE.AND P0, PT, R2, 0x12, PT ;  /* 0x000000120200780c */ /* 0x000fc80003f05270 */
[----:B0-----:R-:W-:Y:S02]  /*6580*/  SEL R5, RZ, 0x1, P0 ;  /* 0x00000001ff057807 */ /* 0x001fe40000000000 */
[----:B------:R-:W-:Y:S02]  /*6590*/  SEL R2, R2, RZ, P0 ;  /* 0x000000ff02027207 */ /* 0x000fe40000000000 */
[----:B------:R-:W-:-:S03]  /*65a0*/  LOP3.LUT R7, R0, R5, RZ, 0x3c, !PT ;  /* 0x0000000500077212 */ /* 0x000fc600078e3cff */
[----:B------:R-:W-:Y:S01]  /*65b0*/  IMAD R0, R2, 0x8, R3 ;  /* 0x0000000802007824 */ /* 0x000fe200078e0203 */
[----:B------:R-:W-:-:S07]  /*65c0*/  SHF.L.U32 R5, R7, 0x1f, RZ ;  /* 0x0000001f07057819 */ /* 0x000fce00000006ff */
.L_x_154:
        /* <DEDUP_REMOVED lines=11> */
.L_x_155:
        /* <DEDUP_REMOVED lines=11> */
.L_x_156:
        /* <DEDUP_REMOVED lines=11> */
.L_x_157:
        /* <DEDUP_REMOVED lines=11> */
.L_x_158:
        /* <DEDUP_REMOVED lines=11> */
.L_x_159:
        /* <DEDUP_REMOVED lines=11> */
.L_x_160:
        /* <DEDUP_REMOVED lines=11> */
.L_x_161:
        /* <DEDUP_REMOVED lines=11> */
.L_x_162:
        /* <DEDUP_REMOVED lines=11> */
.L_x_163:
        /* <DEDUP_REMOVED lines=11> */
.L_x_164:
        /* <DEDUP_REMOVED lines=11> */
.L_x_165:
        /* <DEDUP_REMOVED lines=11> */
.L_x_166:
        /* <DEDUP_REMOVED lines=11> */
.L_x_167:
        /* <DEDUP_REMOVED lines=11> */
.L_x_168:
        /* <DEDUP_REMOVED lines=11> */
.L_x_169:
        /* <DEDUP_REMOVED lines=11> */
.L_x_170:
[----:B0-----:R0:W1:Y:S02]  /*70d0*/  SYNCS.PHASECHK.TRANS64.TRYWAIT P0, [R2+URZ], R3 ;  /* 0x00000003020075a7 */ /* 0x001064000800017f */
[----:B-1----:R-:W-:Y:S05]  /*70e0*/  @!P0 NANOSLEEP.SYNCS 0x989680 ;  /* 0x009896800000895d */ /* 0x002fea0003900000 */
[----:B------:R-:W1:Y:S02]  /*70f0*/  @!P0 SYNCS.PHASECHK.TRANS64 P0, [R2+URZ], R3 ;  /* 0x00000003020085a7 */ /* 0x000e64000800007f */
[----:B-1----:R-:W-:Y:S05]  /*7100*/  @P0 EXIT ;  /* 0x000000000000094d */ /* 0x002fea0003800000 */
[----:B------:R-:W-:Y:S05]  /*7110*/  BRA `(.L_x_170) ;  /* 0xfffffffc00ec7947 */ /* 0x000fea000383ffff */
.L_x_171:
[----:B------:R-:W-:-:S00]  /*7120*/  BRA `(.L_x_171) ;  /* 0xfffffffc00fc7947 */ /* 0x000fc0000383ffff */
[----:B------:R-:W-:-:S00]  /*7130*/  NOP ;  /* 0x0000000000007918 */ /* 0x000fc00000000000 */
        /* <DEDUP_REMOVED lines=12> */
.L_x_172:


//--------------------- .nv.shared._ZN7cutlass13device_kernelINS_4conv6kernel13ConvUniversalINS1_16ConvProblemShapeILNS1_8OperatorE2ELi2EEENS1_10collective14CollectiveConvINS1_46MainloopSm90TmaGmmaWarpSpecializedImplicitGemmILS5_2ELi18ELi2EN4cute5tupleIJNSA_1CILi1EEESD_SD_EEENS1_36KernelImplicitTmaWarpSpecializedSm90ELi1EEENSB_IJNSC_ILi64EEENSB_IJNSC_ILi128EEEEEENSB_IJNSC_ILi32EEEEEEEEENS_10bfloat16_tESN_NSA_8TiledMMAINSA_8MMA_AtomIJNSA_4SM904GMMA28MMA_64x128x16_F32BF16BF16_SSILNSR_5MajorE1ELST_1ELNSR_7ScaleInE1ELSU_1EEEEEENSA_6LayoutISE_NSB_IJNSC_ILi0EEESY_SY_EEEEENSB_IJNSA_10UnderscoreES11_S11_EEEEENS7_6detail26Sm90ImplicitGemmTileTraitsINSA_13SM90_TMA_LOADENSA_14ComposedLayoutINSA_7SwizzleILi3ELi4ELi3EEENSA_18smem_ptr_flag_bitsILi16EEENSX_INSB_IJNSB_IJSH_SD_EEENSB_IJNSC_ILi8EEENSC_ILi4EEEEEENSB_IJSD_NSC_ILi18EEEEEEEEENSB_IJNSB_IJSD_SY_EEENSB_IJSH_NSC_ILi512EEEEEENSB_IJSY_NSC_ILi2048EEEEEEEEEEEEEvEENS15_INSA_20SM90_TMA_LOAD_IM2COLENS17_IS19_S1B_NSX_INSB_IJNSB_IJSH_NSC_ILi2EEEEEES1F_S1H_EEENSB_IJNSB_IJSD_S1M_EEES1L_NSB_IJSY_NSC_ILi4096EEEEEEEEEEEEEvEEEENS_8epilogue10collective6detail29Sm90TmaWarpSpecializedAdapterINS25_15DefaultEpilogueISN_NSB_IJlNSB_IJSD_llEEESY_EEES2A_NS24_6thread17LinearCombinationISN_Li1EffLNS2B_9ScaleType4KindE0ELNS_15FloatRoundStyleE2ESN_EENS_4gemm15EpilogueDefaultEEEEEvvEEEEvNT_6ParamsE --------------------------
	.section	.nv.shared._ZN7cutlass13device_kernelINS_4conv6kernel13ConvUniversalINS1_16ConvProblemShapeILNS1_8OperatorE2ELi2EEENS1_10collective14CollectiveConvINS1_46MainloopSm90TmaGmmaWarpSpecializedImplicitGemmILS5_2ELi18ELi2EN4cute5tupleIJNSA_1CILi1EEESD_SD_EEENS1_36KernelImplicitTmaWarpSpecializedSm90ELi1EEENSB_IJNSC_ILi64EEENSB_IJNSC_ILi128EEEEEENSB_IJNSC_ILi32EEEEEEEEENS_10bfloat16_tESN_NSA_8TiledMMAINSA_8MMA_AtomIJNSA_4SM904GMMA28MMA_64x128x16_F32BF16BF16_SSILNSR_5MajorE1ELST_1ELNSR_7ScaleInE1ELSU_1EEEEEENSA_6LayoutISE_NSB_IJNSC_ILi0EEESY_SY_EEEEENSB_IJNSA_10UnderscoreES11_S11_EEEEENS7_6detail26Sm90ImplicitGemmTileTraitsINSA_13SM90_TMA_LOADENSA_14ComposedLayoutINSA_7SwizzleILi3ELi4ELi3EEENSA_18smem_ptr_flag_bitsILi16EEENSX_INSB_IJNSB_IJSH_SD_EEENSB_IJNSC_ILi8EEENSC_ILi4EEEEEENSB_IJSD_NSC_ILi18EEEEEEEEENSB_IJNSB_IJSD_SY_EEENSB_IJSH_NSC_ILi512EEEEEENSB_IJSY_NSC_ILi2048EEEEEEEEEEEEEvEENS15_INSA_20SM90_TMA_LOAD_IM2COLENS17_IS19_S1B_NSX_INSB_IJNSB_IJSH_NSC_ILi2EEEEEES1F_S1H_EEENSB_IJNSB_IJSD_S1M_EEES1L_NSB_IJSY_NSC_ILi4096EEEEEEEEEEEEEvEEEENS_8epilogue10collective6detail29Sm90TmaWarpSpecializedAdapterINS25_15DefaultEpilogueISN_NSB_IJlNSB_IJSD_llEEESY_EEES2A_NS24_6thread17LinearCombinationISN_Li1EffLNS2B_9ScaleType4KindE0ELNS_15FloatRoundStyleE2ESN_EENS_4gemm15EpilogueDefaultEEEEEvvEEEEvNT_6ParamsE,"aw",@nobits
	.sectionflags	@""
	.align	16
	.zero		1024


//--------------------- .nv.shared.reserved.0     --------------------------
	.section	.nv.shared.reserved.0,"aw",@nobits
	.weak		__nv_reservedSMEM_offset_0_alias
	.size		__nv_reservedSMEM_offset_0_alias, 0, 0
	.other		__nv_reservedSMEM_offset_0_alias,@"STO_CUDA_RESERVED_SHARED STV_DEFAULT"
__nv_reservedSMEM_offset_0_alias:
	.zero		0


//--------------------- .nv.global                --------------------------
	.section	.nv.global,"aw",@nobits
.nv.global:
	.type		_ZN39_INTERNAL_7ead69ac_4_k_cu_de1e11c4_33674cute1_E,@object
	.size		_ZN39_INTERNAL_7ead69ac_4_k_cu_de1e11c4_33674cute1_E,(_ZN39_INTERNAL_7ead69ac_4_k_cu_de1e11c4_33674cuda3std3__45__cpo6cbeginE - _ZN39_INTERNAL_7ead69ac_4_k_cu_de1e11c4_33674cute1_E)
_ZN39_INTERNAL_7ead69ac_4_k_cu_de1e11c4_33674cute1_E:
	.zero		1
	.type		_ZN39_INTERNAL_7ead69ac_4_k_cu_de1e11c4_33674cuda3std3__45__cpo6cbeginE,@object
	.size		_ZN39_INTERNAL_7ead69ac_4_k_cu_de1e11c4_33674cuda3std3__45__cpo6cbeginE,(_ZN39_INTERNAL_7ead69ac_4_k_cu_de1e11c4_33674cuda3std3__48in_placeE - _ZN39_INTERNAL_7ead69ac_4_k_cu_de1e11c4_33674cuda3std3__45__cpo6cbeginE)
_ZN39_INTERNAL_7ead69ac_4_k_cu_de1e11c4_33674cuda3std3__45__cpo6cbeginE:
	.zero		1
	.type		_ZN39_INTERNAL_7ead69ac_4_k_cu_de1e11c4_33674cuda3std3__48in_placeE,@object
	.size		_ZN39_INTERNAL_7ead69ac_4_k_cu_de1e11c4_33674cuda3std3__48in_placeE,(_ZN39_INTERNAL_7ead69ac_4_k_cu_de1e11c4_33674cuda3std6ranges3__45__cpo9iter_moveE - _ZN39_INTERNAL_7ead69ac_4_k_cu_de1e11c4_33674cuda3std3__48in_placeE)
_ZN39_INTERNAL_7ead69ac_4_k_cu_de1e11c4_33674cuda3std3__48in_placeE:
	.zero		1
	.type		_ZN39_INTERNAL_7ead69ac_4_k_cu_de1e11c4_33674cuda3std6ranges3__45__cpo9iter_moveE,@object
	.size		_ZN39_INTERNAL_7ead69ac_4_k_cu_de1e11c4_33674cuda3std6ranges3__45__cpo9iter_moveE,(_ZN39_INTERNAL_7ead69ac_4_k_cu_de1e11c4_33674cuda3std3__45__cpo5beginE - _ZN39_INTERNAL_7ead69ac_4_k_cu_de1e11c4_33674cuda3std6ranges3__45__cpo9iter_moveE)
_ZN39_INTERNAL_7ead69ac_4_k_cu_de1e11c4_33674cuda3std6ranges3__45__cpo9iter_moveE:
	.zero		1
	.type		_ZN39_INTERNAL_7ead69ac_4_k_cu_de1e11c4_33674cuda3std3__45__cpo5beginE,@object
	.size		_ZN39_INTERNAL_7ead69ac_4_k_cu_de1e11c4_33674cuda3std3__45__cpo5beginE,(_ZN39_INTERNAL_7ead69ac_4_k_cu_de1e11c4_33674cuda3std3__441_GLOBAL__N__7ead69ac_4_k_cu_de1e11c4_33676ignoreE - _ZN39_INTERNAL_7ead69ac_4_k_cu_de1e11c4_33674cuda3std3__45__cpo5beginE)
_ZN39_INTERNAL_7ead69ac_4_k_cu_de1e11c4_33674cuda3std3__45__cpo5beginE:
	.zero		1
	.type		_ZN39_INTERNAL_7ead69ac_4_k_cu_de1e11c4_33674cuda3std3__441_GLOBAL__N__7ead69ac_4_k_cu_de1e11c4_33676ignoreE,@object
	.size		_ZN39_INTERNAL_7ead69ac_4_k_cu_de1e11c4_33674cuda3std3__441_GLOBAL__N__7ead69ac_4_k_cu_de1e11c4_33676ignoreE,(_ZN39_INTERNAL_7ead69ac_4_k_cu_de1e11c4_33674cute7productE - _ZN39_INTERNAL_7ead69ac_4_k_cu_de1e11c4_33674cuda3std3__441_GLOBAL__N__7ead69ac_4_k_cu_de1e11c4_33676ignoreE)
_ZN39_INTERNAL_7ead69ac_4_k_cu_de1e11c4_33674cuda3std3__441_GLOBAL__N__7ead69ac_4_k_cu_de1e11c4_33676ignoreE:
	.zero		1
	.type		_ZN39_INTERNAL_7ead69ac_4_k_cu_de1e11c4_33674cute7productE,@object
	.size		_ZN39_INTERNAL_7ead69ac_4_k_cu_de1e11c4_33674cute7productE,(_ZN39_INTERNAL_7ead69ac_4_k_cu_de1e11c4_33674cuda3std3__45__cpo3endE - _ZN39_INTERNAL_7ead69ac_4_k_cu_de1e11c4_33674cute7productE)
_ZN39_INTERNAL_7ead69ac_4_k_cu_de1e11c4_33674cute7productE:
	.zero		1
	.type		_ZN39_INTERNAL_7ead69ac_4_k_cu_de1e11c4_33674cuda3std3__45__cpo3endE,@object
	.size		_ZN39_INTERNAL_7ead69ac_4_k_cu_de1e11c4_33674cuda3std3__45__cpo3endE,(_ZN39_INTERNAL_7ead69ac_4_k_cu_de1e11c4_33674cuda3std3__419piecewise_constructE - _ZN39_INTERNAL_7ead69ac_4_k_cu_de1e11c4_33674cuda3std3__45__cpo3endE)
_ZN39_INTERNAL_7ead69ac_4_k_cu_de1e11c4_33674cuda3std3__45__cpo3endE:
	.zero		1
	.type		_ZN39_INTERNAL_7ead69ac_4_k_cu_de1e11c4_33674cuda3std3__419piecewise_constructE,@object
	.size		_ZN39_INTERNAL_7ead69ac_4_k_cu_de1e11c4_33674cuda3std3__419piecewise_constructE,(_ZN39_INTERNAL_7ead69ac_4_k_cu_de1e11c4_33674cuda3std3__45__cpo4cendE - _ZN39_INTERNAL_7ead69ac_4_k_cu_de1e11c4_33674cuda3std3__419piecewise_constructE)
_ZN39_INTERNAL_7ead69ac_4_k_cu_de1e11c4_33674cuda3std3__419piecewise_constructE:
	.zero		1
	.type		_ZN39_INTERNAL_7ead69ac_4_k_cu_de1e11c4_33674cuda3std3__45__cpo4cendE,@object
	.size		_ZN39_INTERNAL_7ead69ac_4_k_cu_de1e11c4_33674cuda3std3__45__cpo4cendE,(_ZN39_INTERNAL_7ead69ac_4_k_cu_de1e11c4_33674cuda3std6ranges3__45__cpo4swapE - _ZN39_INTERNAL_7ead69ac_4_k_cu_de1e11c4_33674cuda3std3__45__cpo4cendE)
_ZN39_INTERNAL_7ead69ac_4_k_cu_de1e11c4_33674cuda3std3__45__cpo4cendE:
	.zero		1
	.type		_ZN39_INTERNAL_7ead69ac_4_k_cu_de1e11c4_33674cuda3std6ranges3__45__cpo4swapE,@object
	.size		_ZN39_INTERNAL_7ead69ac_4_k_cu_de1e11c4_33674cuda3std6ranges3__45__cpo4swapE,(.L_7 - _ZN39_INTERNAL_7ead69ac_4_k_cu_de1e11c4_33674cuda3std6ranges3__45__cpo4swapE)
_ZN39_INTERNAL_7ead69ac_4_k_cu_de1e11c4_33674cuda3std6ranges3__45__cpo4swapE:
	.zero		1
.L_7:


//--------------------- .nv.constant0._ZN7cutlass13device_kernelINS_4conv6kernel13ConvUniversalINS1_16ConvProblemShapeILNS1_8OperatorE2ELi2EEENS1_10collective14CollectiveConvINS1_46MainloopSm90TmaGmmaWarpSpecializedImplicitGemmILS5_2ELi18ELi2EN4cute5tupleIJNSA_1CILi1EEESD_SD_EEENS1_36KernelImplicitTmaWarpSpecializedSm90ELi1EEENSB_IJNSC_ILi64EEENSB_IJNSC_ILi128EEEEEENSB_IJNSC_ILi32EEEEEEEEENS_10bfloat16_tESN_NSA_8TiledMMAINSA_8MMA_AtomIJNSA_4SM904GMMA28MMA_64x128x16_F32BF16BF16_SSILNSR_5MajorE1ELST_1ELNSR_7ScaleInE1ELSU_1EEEEEENSA_6LayoutISE_NSB_IJNSC_ILi0EEESY_SY_EEEEENSB_IJNSA_10UnderscoreES11_S11_EEEEENS7_6detail26Sm90ImplicitGemmTileTraitsINSA_13SM90_TMA_LOADENSA_14ComposedLayoutINSA_7SwizzleILi3ELi4ELi3EEENSA_18smem_ptr_flag_bitsILi16EEENSX_INSB_IJNSB_IJSH_SD_EEENSB_IJNSC_ILi8EEENSC_ILi4EEEEEENSB_IJSD_NSC_ILi18EEEEEEEEENSB_IJNSB_IJSD_SY_EEENSB_IJSH_NSC_ILi512EEEEEENSB_IJSY_NSC_ILi2048EEEEEEEEEEEEEvEENS15_INSA_20SM90_TMA_LOAD_IM2COLENS17_IS19_S1B_NSX_INSB_IJNSB_IJSH_NSC_ILi2EEEEEES1F_S1H_EEENSB_IJNSB_IJSD_S1M_EEES1L_NSB_IJSY_NSC_ILi4096EEEEEEEEEEEEEvEEEENS_8epilogue10collective6detail29Sm90TmaWarpSpecializedAdapterINS25_15DefaultEpilogueISN_NSB_IJlNSB_IJSD_llEEESY_EEES2A_NS24_6thread17LinearCombinationISN_Li1EffLNS2B_9ScaleType4KindE0ELNS_15FloatRoundStyleE2ESN_EENS_4gemm15EpilogueDefaultEEEEEvvEEEEvNT_6ParamsE --------------------------
	.section	.nv.constant0._ZN7cutlass13device_kernelINS_4conv6kernel13ConvUniversalINS1_16ConvProblemShapeILNS1_8OperatorE2ELi2EEENS1_10collective14CollectiveConvINS1_46MainloopSm90TmaGmmaWarpSpecializedImplicitGemmILS5_2ELi18ELi2EN4cute5tupleIJNSA_1CILi1EEESD_SD_EEENS1_36KernelImplicitTmaWarpSpecializedSm90ELi1EEENSB_IJNSC_ILi64EEENSB_IJNSC_ILi128EEEEEENSB_IJNSC_ILi32EEEEEEEEENS_10bfloat16_tESN_NSA_8TiledMMAINSA_8MMA_AtomIJNSA_4SM904GMMA28MMA_64x128x16_F32BF16BF16_SSILNSR_5MajorE1ELST_1ELNSR_7ScaleInE1ELSU_1EEEEEENSA_6LayoutISE_NSB_IJNSC_ILi0EEESY_SY_EEEEENSB_IJNSA_10UnderscoreES11_S11_EEEEENS7_6detail26Sm90ImplicitGemmTileTraitsINSA_13SM90_TMA_LOADENSA_14ComposedLayoutINSA_7SwizzleILi3ELi4ELi3EEENSA_18smem_ptr_flag_bitsILi16EEENSX_INSB_IJNSB_IJSH_SD_EEENSB_IJNSC_ILi8EEENSC_ILi4EEEEEENSB_IJSD_NSC_ILi18EEEEEEEEENSB_IJNSB_IJSD_SY_EEENSB_IJSH_NSC_ILi512EEEEEENSB_IJSY_NSC_ILi2048EEEEEEEEEEEEEvEENS15_INSA_20SM90_TMA_LOAD_IM2COLENS17_IS19_S1B_NSX_INSB_IJNSB_IJSH_NSC_ILi2EEEEEES1F_S1H_EEENSB_IJNSB_IJSD_S1M_EEES1L_NSB_IJSY_NSC_ILi4096EEEEEEEEEEEEEvEEEENS_8epilogue10collective6detail29Sm90TmaWarpSpecializedAdapterINS25_15DefaultEpilogueISN_NSB_IJlNSB_IJSD_llEEESY_EEES2A_NS24_6thread17LinearCombinationISN_Li1EffLNS2B_9ScaleType4KindE0ELNS_15FloatRoundStyleE2ESN_EENS_4gemm15EpilogueDefaultEEEEEvvEEEEvNT_6ParamsE,"a",@progbits
	.sectionflags	@""
	.align	4
.nv.constant0._ZN7cutlass13device_kernelINS_4conv6kernel13ConvUniversalINS1_16ConvProblemShapeILNS1_8OperatorE2ELi2EEENS1_10collective14CollectiveConvINS1_46MainloopSm90TmaGmmaWarpSpecializedImplicitGemmILS5_2ELi18ELi2EN4cute5tupleIJNSA_1CILi1EEESD_SD_EEENS1_36KernelImplicitTmaWarpSpecializedSm90ELi1EEENSB_IJNSC_ILi64EEENSB_IJNSC_ILi128EEEEEENSB_IJNSC_ILi32EEEEEEEEENS_10bfloat16_tESN_NSA_8TiledMMAINSA_8MMA_AtomIJNSA_4SM904GMMA28MMA_64x128x16_F32BF16BF16_SSILNSR_5MajorE1ELST_1ELNSR_7ScaleInE1ELSU_1EEEEEENSA_6LayoutISE_NSB_IJNSC_ILi0EEESY_SY_EEEEENSB_IJNSA_10UnderscoreES11_S11_EEEEENS7_6detail26Sm90ImplicitGemmTileTraitsINSA_13SM90_TMA_LOADENSA_14ComposedLayoutINSA_7SwizzleILi3ELi4ELi3EEENSA_18smem_ptr_flag_bitsILi16EEENSX_INSB_IJNSB_IJSH_SD_EEENSB_IJNSC_ILi8EEENSC_ILi4EEEEEENSB_IJSD_NSC_ILi18EEEEEEEEENSB_IJNSB_IJSD_SY_EEENSB_IJSH_NSC_ILi512EEEEEENSB_IJSY_NSC_ILi2048EEEEEEEEEEEEEvEENS15_INSA_20SM90_TMA_LOAD_IM2COLENS17_IS19_S1B_NSX_INSB_IJNSB_IJSH_NSC_ILi2EEEEEES1F_S1H_EEENSB_IJNSB_IJSD_S1M_EEES1L_NSB_IJSY_NSC_ILi4096EEEEEEEEEEEEEvEEEENS_8epilogue10collective6detail29Sm90TmaWarpSpecializedAdapterINS25_15DefaultEpilogueISN_NSB_IJlNSB_IJSD_llEEESY_EEES2A_NS24_6thread17LinearCombinationISN_Li1EffLNS2B_9ScaleType4KindE0ELNS_15FloatRoundStyleE2ESN_EENS_4gemm15EpilogueDefaultEEEEEvvEEEEvNT_6ParamsE:
	.zero		1536


//--------------------- SYMBOLS --------------------------

	.type		.nv.reservedSmem.offset0,@object
	.size		.nv.reservedSmem.offset0,0x4
